//
// Generated by NVIDIA NVVM Compiler
//
// Compiler Build ID: CL-36424714
// Cuda compilation tools, release 13.0, V13.0.88
// Based on NVVM 20.0.0
//

.version 9.0
.target sm_100
.address_size 64

	// .globl	_Z27sgemm_blocktiling_1d_kernelILi64ELi64ELi8ELi8EEvPfS0_S0_iii
.extern .func __assertfail
(
	.param .b64 __assertfail_param_0,
	.param .b64 __assertfail_param_1,
	.param .b32 __assertfail_param_2,
	.param .b64 __assertfail_param_3,
	.param .b64 __assertfail_param_4
)
;
.global .align 1 .b8 __unnamed_1[131] = {118, 111, 105, 100, 32, 115, 103, 101, 109, 109, 95, 98, 108, 111, 99, 107, 116, 105, 108, 105, 110, 103, 95, 49, 100, 95, 107, 101, 114, 110, 101, 108, 40, 102, 108, 111, 97, 116, 32, 42, 44, 32, 102, 108, 111, 97, 116, 32, 42, 44, 32, 102, 108, 111, 97, 116, 32, 42, 44, 32, 105, 110, 116, 44, 32, 105, 110, 116, 44, 32, 105, 110, 116, 41, 32, 91, 119, 105, 116, 104, 32, 105, 110, 116, 32, 66, 77, 32, 61, 32, 54, 52, 59, 32, 105, 110, 116, 32, 66, 78, 32, 61, 32, 54, 52, 59, 32, 105, 110, 116, 32, 66, 75, 32, 61, 32, 56, 59, 32, 105, 110, 116, 32, 84, 77, 32, 61, 32, 56, 93};
// _ZZ27sgemm_blocktiling_1d_kernelILi64ELi64ELi8ELi8EEvPfS0_S0_iiiE8A_shared has been demoted
// _ZZ27sgemm_blocktiling_1d_kernelILi64ELi64ELi8ELi8EEvPfS0_S0_iiiE8B_shared has been demoted
.global .align 1 .b8 $str[22] = {66, 77, 32, 42, 32, 66, 75, 32, 61, 61, 32, 98, 108, 111, 99, 107, 68, 105, 109, 46, 120};
.global .align 1 .b8 $str$1[27] = {47, 116, 109, 112, 47, 115, 97, 115, 115, 95, 99, 117, 95, 97, 118, 57, 95, 57, 121, 117, 52, 47, 107, 46, 99, 117};
.global .align 1 .b8 $str$2[22] = {66, 78, 32, 42, 32, 66, 75, 32, 61, 61, 32, 98, 108, 111, 99, 107, 68, 105, 109, 46, 120};

.visible .entry _Z27sgemm_blocktiling_1d_kernelILi64ELi64ELi8ELi8EEvPfS0_S0_iii(
	.param .u64 .ptr .align 1 _Z27sgemm_blocktiling_1d_kernelILi64ELi64ELi8ELi8EEvPfS0_S0_iii_param_0,
	.param .u64 .ptr .align 1 _Z27sgemm_blocktiling_1d_kernelILi64ELi64ELi8ELi8EEvPfS0_S0_iii_param_1,
	.param .u64 .ptr .align 1 _Z27sgemm_blocktiling_1d_kernelILi64ELi64ELi8ELi8EEvPfS0_S0_iii_param_2,
	.param .u32 _Z27sgemm_blocktiling_1d_kernelILi64ELi64ELi8ELi8EEvPfS0_S0_iii_param_3,
	.param .u32 _Z27sgemm_blocktiling_1d_kernelILi64ELi64ELi8ELi8EEvPfS0_S0_iii_param_4,
	.param .u32 _Z27sgemm_blocktiling_1d_kernelILi64ELi64ELi8ELi8EEvPfS0_S0_iii_param_5
)
{
	.reg .pred 	%p<30>;
	.reg .b32 	%r<77>;
	.reg .b32 	%f<179>;
	.reg .b64 	%rd<65>;
	// demoted variable
	.shared .align 4 .b8 _ZZ27sgemm_blocktiling_1d_kernelILi64ELi64ELi8ELi8EEvPfS0_S0_iiiE8A_shared[2048];
	// demoted variable
	.shared .align 4 .b8 _ZZ27sgemm_blocktiling_1d_kernelILi64ELi64ELi8ELi8EEvPfS0_S0_iiiE8B_shared[2048];
	ld.param.u64 	%rd11, [_Z27sgemm_blocktiling_1d_kernelILi64ELi64ELi8ELi8EEvPfS0_S0_iii_param_2];
	ld.param.u32 	%r20, [_Z27sgemm_blocktiling_1d_kernelILi64ELi64ELi8ELi8EEvPfS0_S0_iii_param_3];
	ld.param.u32 	%r21, [_Z27sgemm_blocktiling_1d_kernelILi64ELi64ELi8ELi8EEvPfS0_S0_iii_param_4];
	ld.param.u32 	%r22, [_Z27sgemm_blocktiling_1d_kernelILi64ELi64ELi8ELi8EEvPfS0_S0_iii_param_5];
	cvta.to.global.u64 	%rd1, %rd11;
	mov.u32 	%r23, %ctaid.y;
	mov.u32 	%r24, %ctaid.x;
	mov.u32 	%r1, %tid.x;
	and.b32  	%r2, %r1, 63;
	shl.b32 	%r3, %r23, 6;
	shl.b32 	%r4, %r24, 6;
	mad.lo.s32 	%r25, %r21, %r3, %r4;
	cvt.u64.u32 	%rd2, %r25;
	mov.u32 	%r26, %ntid.x;
	setp.eq.s32 	%p1, %r26, 512;
	@%p1 bra 	$L__BB0_2;
	mov.u64 	%rd12, $str;
	cvta.global.u64 	%rd13, %rd12;
	mov.u64 	%rd14, $str$1;
	cvta.global.u64 	%rd15, %rd14;
	mov.u64 	%rd16, __unnamed_1;
	cvta.global.u64 	%rd17, %rd16;
	{ // callseq 0, 0
	.param .b64 param0;
	st.param.b64 	[param0], %rd13;
	.param .b64 param1;
	st.param.b64 	[param1], %rd15;
	.param .b32 param2;
	st.param.b32 	[param2], 48;
	.param .b64 param3;
	st.param.b64 	[param3], %rd17;
	.param .b64 param4;
	st.param.b64 	[param4], 1;
	call.uni 
	__assertfail, 
	(
	param0, 
	param1, 
	param2, 
	param3, 
	param4
	);
	} // callseq 0
	mov.u64 	%rd18, $str$2;
	cvta.global.u64 	%rd19, %rd18;
	{ // callseq 1, 0
	.param .b64 param0;
	st.param.b64 	[param0], %rd19;
	.param .b64 param1;
	st.param.b64 	[param1], %rd15;
	.param .b32 param2;
	st.param.b32 	[param2], 49;
	.param .b64 param3;
	st.param.b64 	[param3], %rd17;
	.param .b64 param4;
	st.param.b64 	[param4], 1;
	call.uni 
	__assertfail, 
	(
	param0, 
	param1, 
	param2, 
	param3, 
	param4
	);
	} // callseq 1
$L__BB0_2:
	setp.eq.s32 	%p2, %r22, 0;
	mov.f32 	%f169, 0f00000000;
	mov.f32 	%f170, %f169;
	mov.f32 	%f171, %f169;
	mov.f32 	%f172, %f169;
	mov.f32 	%f173, %f169;
	mov.f32 	%f174, %f169;
	mov.f32 	%f175, %f169;
	mov.f32 	%f176, %f169;
	@%p2 bra 	$L__BB0_9;
	ld.param.u64 	%rd62, [_Z27sgemm_blocktiling_1d_kernelILi64ELi64ELi8ELi8EEvPfS0_S0_iii_param_1];
	ld.param.u64 	%rd61, [_Z27sgemm_blocktiling_1d_kernelILi64ELi64ELi8ELi8EEvPfS0_S0_iii_param_0];
	mul.lo.s32 	%r28, %r22, %r3;
	and.b32  	%r29, %r1, 7;
	shr.u32 	%r30, %r1, 3;
	mad.lo.s32 	%r31, %r22, %r30, %r29;
	shl.b32 	%r32, %r1, 2;
	mov.u32 	%r33, _ZZ27sgemm_blocktiling_1d_kernelILi64ELi64ELi8ELi8EEvPfS0_S0_iiiE8A_shared;
	add.s32 	%r5, %r33, %r32;
	shr.u32 	%r34, %r1, 6;
	mad.lo.s32 	%r35, %r21, %r34, %r2;
	shl.b32 	%r6, %r21, 3;
	mul.wide.u32 	%rd20, %r28, 4;
	mul.wide.u32 	%rd21, %r31, 4;
	add.s64 	%rd22, %rd20, %rd21;
	cvta.to.global.u64 	%rd23, %rd61;
	add.s64 	%rd64, %rd23, %rd22;
	mul.wide.u32 	%rd24, %r4, 4;
	mul.wide.u32 	%rd25, %r35, 4;
	add.s64 	%rd26, %rd24, %rd25;
	cvta.to.global.u64 	%rd27, %rd62;
	add.s64 	%rd63, %rd27, %rd26;
	add.s32 	%r75, %r35, %r4;
	add.s32 	%r36, %r30, %r3;
	mad.lo.s32 	%r74, %r22, %r36, %r29;
	mul.lo.s32 	%r9, %r22, %r21;
	mul.lo.s32 	%r10, %r22, %r20;
	mov.b32 	%r76, 0;
	mov.f32 	%f169, 0f00000000;
	mul.wide.s32 	%rd28, %r6, 4;
$L__BB0_4:
	setp.ge.u32 	%p3, %r74, %r10;
	mov.f32 	%f177, 0f00000000;
	@%p3 bra 	$L__BB0_6;
	ld.global.f32 	%f177, [%rd64];
$L__BB0_6:
	st.shared.f32 	[%r5], %f177;
	setp.ge.u32 	%p4, %r75, %r9;
	mov.f32 	%f178, 0f00000000;
	@%p4 bra 	$L__BB0_8;
	ld.global.f32 	%f178, [%rd63];
$L__BB0_8:
	mov.u32 	%r37, %tid.x;
	and.b32  	%r38, %r37, 960;
	or.b32  	%r39, %r38, %r2;
	shl.b32 	%r40, %r39, 2;
	mov.u32 	%r41, _ZZ27sgemm_blocktiling_1d_kernelILi64ELi64ELi8ELi8EEvPfS0_S0_iiiE8B_shared;
	add.s32 	%r42, %r41, %r40;
	st.shared.f32 	[%r42], %f178;
	bar.sync 	0;
	shl.b32 	%r43, %r2, 2;
	add.s32 	%r44, %r41, %r43;
	ld.shared.f32 	%f33, [%r44];
	shl.b32 	%r45, %r37, 2;
	and.b32  	%r46, %r45, 3840;
	mov.u32 	%r47, _ZZ27sgemm_blocktiling_1d_kernelILi64ELi64ELi8ELi8EEvPfS0_S0_iiiE8A_shared;
	add.s32 	%r48, %r47, %r46;
	ld.shared.f32 	%f34, [%r48];
	fma.rn.f32 	%f35, %f33, %f34, %f176;
	ld.shared.f32 	%f36, [%r48+32];
	fma.rn.f32 	%f37, %f33, %f36, %f175;
	ld.shared.f32 	%f38, [%r48+64];
	fma.rn.f32 	%f39, %f33, %f38, %f174;
	ld.shared.f32 	%f40, [%r48+96];
	fma.rn.f32 	%f41, %f33, %f40, %f173;
	ld.shared.f32 	%f42, [%r48+128];
	fma.rn.f32 	%f43, %f33, %f42, %f172;
	ld.shared.f32 	%f44, [%r48+160];
	fma.rn.f32 	%f45, %f33, %f44, %f171;
	ld.shared.f32 	%f46, [%r48+192];
	fma.rn.f32 	%f47, %f33, %f46, %f170;
	ld.shared.f32 	%f48, [%r48+224];
	fma.rn.f32 	%f49, %f33, %f48, %f169;
	ld.shared.f32 	%f50, [%r44+256];
	ld.shared.f32 	%f51, [%r48+4];
	fma.rn.f32 	%f52, %f50, %f51, %f35;
	ld.shared.f32 	%f53, [%r48+36];
	fma.rn.f32 	%f54, %f50, %f53, %f37;
	ld.shared.f32 	%f55, [%r48+68];
	fma.rn.f32 	%f56, %f50, %f55, %f39;
	ld.shared.f32 	%f57, [%r48+100];
	fma.rn.f32 	%f58, %f50, %f57, %f41;
	ld.shared.f32 	%f59, [%r48+132];
	fma.rn.f32 	%f60, %f50, %f59, %f43;
	ld.shared.f32 	%f61, [%r48+164];
	fma.rn.f32 	%f62, %f50, %f61, %f45;
	ld.shared.f32 	%f63, [%r48+196];
	fma.rn.f32 	%f64, %f50, %f63, %f47;
	ld.shared.f32 	%f65, [%r48+228];
	fma.rn.f32 	%f66, %f50, %f65, %f49;
	ld.shared.f32 	%f67, [%r44+512];
	ld.shared.f32 	%f68, [%r48+8];
	fma.rn.f32 	%f69, %f67, %f68, %f52;
	ld.shared.f32 	%f70, [%r48+40];
	fma.rn.f32 	%f71, %f67, %f70, %f54;
	ld.shared.f32 	%f72, [%r48+72];
	fma.rn.f32 	%f73, %f67, %f72, %f56;
	ld.shared.f32 	%f74, [%r48+104];
	fma.rn.f32 	%f75, %f67, %f74, %f58;
	ld.shared.f32 	%f76, [%r48+136];
	fma.rn.f32 	%f77, %f67, %f76, %f60;
	ld.shared.f32 	%f78, [%r48+168];
	fma.rn.f32 	%f79, %f67, %f78, %f62;
	ld.shared.f32 	%f80, [%r48+200];
	fma.rn.f32 	%f81, %f67, %f80, %f64;
	ld.shared.f32 	%f82, [%r48+232];
	fma.rn.f32 	%f83, %f67, %f82, %f66;
	ld.shared.f32 	%f84, [%r44+768];
	ld.shared.f32 	%f85, [%r48+12];
	fma.rn.f32 	%f86, %f84, %f85, %f69;
	ld.shared.f32 	%f87, [%r48+44];
	fma.rn.f32 	%f88, %f84, %f87, %f71;
	ld.shared.f32 	%f89, [%r48+76];
	fma.rn.f32 	%f90, %f84, %f89, %f73;
	ld.shared.f32 	%f91, [%r48+108];
	fma.rn.f32 	%f92, %f84, %f91, %f75;
	ld.shared.f32 	%f93, [%r48+140];
	fma.rn.f32 	%f94, %f84, %f93, %f77;
	ld.shared.f32 	%f95, [%r48+172];
	fma.rn.f32 	%f96, %f84, %f95, %f79;
	ld.shared.f32 	%f97, [%r48+204];
	fma.rn.f32 	%f98, %f84, %f97, %f81;
	ld.shared.f32 	%f99, [%r48+236];
	fma.rn.f32 	%f100, %f84, %f99, %f83;
	ld.shared.f32 	%f101, [%r44+1024];
	ld.shared.f32 	%f102, [%r48+16];
	fma.rn.f32 	%f103, %f101, %f102, %f86;
	ld.shared.f32 	%f104, [%r48+48];
	fma.rn.f32 	%f105, %f101, %f104, %f88;
	ld.shared.f32 	%f106, [%r48+80];
	fma.rn.f32 	%f107, %f101, %f106, %f90;
	ld.shared.f32 	%f108, [%r48+112];
	fma.rn.f32 	%f109, %f101, %f108, %f92;
	ld.shared.f32 	%f110, [%r48+144];
	fma.rn.f32 	%f111, %f101, %f110, %f94;
	ld.shared.f32 	%f112, [%r48+176];
	fma.rn.f32 	%f113, %f101, %f112, %f96;
	ld.shared.f32 	%f114, [%r48+208];
	fma.rn.f32 	%f115, %f101, %f114, %f98;
	ld.shared.f32 	%f116, [%r48+240];
	fma.rn.f32 	%f117, %f101, %f116, %f100;
	ld.shared.f32 	%f118, [%r44+1280];
	ld.shared.f32 	%f119, [%r48+20];
	fma.rn.f32 	%f120, %f118, %f119, %f103;
	ld.shared.f32 	%f121, [%r48+52];
	fma.rn.f32 	%f122, %f118, %f121, %f105;
	ld.shared.f32 	%f123, [%r48+84];
	fma.rn.f32 	%f124, %f118, %f123, %f107;
	ld.shared.f32 	%f125, [%r48+116];
	fma.rn.f32 	%f126, %f118, %f125, %f109;
	ld.shared.f32 	%f127, [%r48+148];
	fma.rn.f32 	%f128, %f118, %f127, %f111;
	ld.shared.f32 	%f129, [%r48+180];
	fma.rn.f32 	%f130, %f118, %f129, %f113;
	ld.shared.f32 	%f131, [%r48+212];
	fma.rn.f32 	%f132, %f118, %f131, %f115;
	ld.shared.f32 	%f133, [%r48+244];
	fma.rn.f32 	%f134, %f118, %f133, %f117;
	ld.shared.f32 	%f135, [%r44+1536];
	ld.shared.f32 	%f136, [%r48+24];
	fma.rn.f32 	%f137, %f135, %f136, %f120;
	ld.shared.f32 	%f138, [%r48+56];
	fma.rn.f32 	%f139, %f135, %f138, %f122;
	ld.shared.f32 	%f140, [%r48+88];
	fma.rn.f32 	%f141, %f135, %f140, %f124;
	ld.shared.f32 	%f142, [%r48+120];
	fma.rn.f32 	%f143, %f135, %f142, %f126;
	ld.shared.f32 	%f144, [%r48+152];
	fma.rn.f32 	%f145, %f135, %f144, %f128;
	ld.shared.f32 	%f146, [%r48+184];
	fma.rn.f32 	%f147, %f135, %f146, %f130;
	ld.shared.f32 	%f148, [%r48+216];
	fma.rn.f32 	%f149, %f135, %f148, %f132;
	ld.shared.f32 	%f150, [%r48+248];
	fma.rn.f32 	%f151, %f135, %f150, %f134;
	ld.shared.f32 	%f152, [%r44+1792];
	ld.shared.f32 	%f153, [%r48+28];
	fma.rn.f32 	%f176, %f152, %f153, %f137;
	ld.shared.f32 	%f154, [%r48+60];
	fma.rn.f32 	%f175, %f152, %f154, %f139;
	ld.shared.f32 	%f155, [%r48+92];
	fma.rn.f32 	%f174, %f152, %f155, %f141;
	ld.shared.f32 	%f156, [%r48+124];
	fma.rn.f32 	%f173, %f152, %f156, %f143;
	ld.shared.f32 	%f157, [%r48+156];
	fma.rn.f32 	%f172, %f152, %f157, %f145;
	ld.shared.f32 	%f158, [%r48+188];
	fma.rn.f32 	%f171, %f152, %f158, %f147;
	ld.shared.f32 	%f159, [%r48+220];
	fma.rn.f32 	%f170, %f152, %f159, %f149;
	ld.shared.f32 	%f160, [%r48+252];
	fma.rn.f32 	%f169, %f152, %f160, %f151;
	bar.sync 	0;
	add.s32 	%r76, %r76, 8;
	add.s64 	%rd64, %rd64, 32;
	add.s64 	%rd63, %rd63, %rd28;
	add.s32 	%r75, %r75, %r6;
	add.s32 	%r74, %r74, 8;
	setp.lt.u32 	%p5, %r76, %r22;
	@%p5 bra 	$L__BB0_4;
$L__BB0_9:
	mov.u32 	%r49, %tid.x;
	shr.u32 	%r50, %r49, 3;
	and.b32  	%r11, %r50, 120;
	add.s32 	%r12, %r11, %r3;
	add.s32 	%r13, %r4, %r2;
	setp.lt.u32 	%p6, %r13, %r21;
	setp.lt.u32 	%p7, %r12, %r20;
	and.pred  	%p8, %p7, %p6;
	@%p8 bra 	$L__BB0_10;
	bra.uni 	$L__BB0_11;
$L__BB0_10:
	mad.lo.s32 	%r52, %r11, %r21, %r2;
	cvt.u64.u32 	%rd29, %r52;
	add.s64 	%rd30, %rd29, %rd2;
	shl.b64 	%rd31, %rd30, 2;
	add.s64 	%rd32, %rd1, %rd31;
	st.global.f32 	[%rd32], %f176;
$L__BB0_11:
	setp.ge.u32 	%p9, %r13, %r21;
	add.s32 	%r53, %r12, 1;
	setp.ge.u32 	%p10, %r53, %r20;
	or.pred  	%p11, %p10, %p9;
	@%p11 bra 	$L__BB0_13;
	mad.lo.s32 	%r54, %r21, %r11, %r21;
	add.s32 	%r55, %r54, %r2;
	cvt.u64.u32 	%rd33, %r55;
	add.s64 	%rd34, %rd33, %rd2;
	shl.b64 	%rd35, %rd34, 2;
	add.s64 	%rd36, %rd1, %rd35;
	st.global.f32 	[%rd36], %f175;
$L__BB0_13:
	setp.ge.u32 	%p12, %r13, %r21;
	add.s32 	%r56, %r12, 2;
	setp.ge.u32 	%p13, %r56, %r20;
	or.pred  	%p14, %p13, %p12;
	@%p14 bra 	$L__BB0_15;
	add.s32 	%r57, %r11, 2;
	mad.lo.s32 	%r58, %r57, %r21, %r2;
	cvt.u64.u32 	%rd37, %r58;
	add.s64 	%rd38, %rd37, %rd2;
	shl.b64 	%rd39, %rd38, 2;
	add.s64 	%rd40, %rd1, %rd39;
	st.global.f32 	[%rd40], %f174;
$L__BB0_15:
	setp.ge.u32 	%p15, %r13, %r21;
	add.s32 	%r59, %r12, 3;
	setp.ge.u32 	%p16, %r59, %r20;
	or.pred  	%p17, %p16, %p15;
	@%p17 bra 	$L__BB0_17;
	add.s32 	%r60, %r11, 3;
	mad.lo.s32 	%r61, %r60, %r21, %r2;
	cvt.u64.u32 	%rd41, %r61;
	add.s64 	%rd42, %rd41, %rd2;
	shl.b64 	%rd43, %rd42, 2;
	add.s64 	%rd44, %rd1, %rd43;
	st.global.f32 	[%rd44], %f173;
$L__BB0_17:
	setp.ge.u32 	%p18, %r13, %r21;
	add.s32 	%r62, %r12, 4;
	setp.ge.u32 	%p19, %r62, %r20;
	or.pred  	%p20, %p19, %p18;
	@%p20 bra 	$L__BB0_19;
	add.s32 	%r63, %r11, 4;
	mad.lo.s32 	%r64, %r63, %r21, %r2;
	cvt.u64.u32 	%rd45, %r64;
	add.s64 	%rd46, %rd45, %rd2;
	shl.b64 	%rd47, %rd46, 2;
	add.s64 	%rd48, %rd1, %rd47;
	st.global.f32 	[%rd48], %f172;
$L__BB0_19:
	setp.ge.u32 	%p21, %r13, %r21;
	add.s32 	%r65, %r12, 5;
	setp.ge.u32 	%p22, %r65, %r20;
	or.pred  	%p23, %p22, %p21;
	@%p23 bra 	$L__BB0_21;
	add.s32 	%r66, %r11, 5;
	mad.lo.s32 	%r67, %r66, %r21, %r2;
	cvt.u64.u32 	%rd49, %r67;
	add.s64 	%rd50, %rd49, %rd2;
	shl.b64 	%rd51, %rd50, 2;
	add.s64 	%rd52, %rd1, %rd51;
	st.global.f32 	[%rd52], %f171;
$L__BB0_21:
	setp.ge.u32 	%p24, %r13, %r21;
	add.s32 	%r68, %r12, 6;
	setp.ge.u32 	%p25, %r68, %r20;
	or.pred  	%p26, %p25, %p24;
	@%p26 bra 	$L__BB0_23;
	add.s32 	%r69, %r11, 6;
	mad.lo.s32 	%r70, %r69, %r21, %r2;
	cvt.u64.u32 	%rd53, %r70;
	add.s64 	%rd54, %rd53, %rd2;
	shl.b64 	%rd55, %rd54, 2;
	add.s64 	%rd56, %rd1, %rd55;
	st.global.f32 	[%rd56], %f170;
$L__BB0_23:
	setp.ge.u32 	%p27, %r13, %r21;
	add.s32 	%r71, %r12, 7;
	setp.ge.u32 	%p28, %r71, %r20;
	or.pred  	%p29, %p28, %p27;
	@%p29 bra 	$L__BB0_25;
	add.s32 	%r72, %r11, 7;
	mad.lo.s32 	%r73, %r72, %r21, %r2;
	cvt.u64.u32 	%rd57, %r73;
	add.s64 	%rd58, %rd57, %rd2;
	shl.b64 	%rd59, %rd58, 2;
	add.s64 	%rd60, %rd1, %rd59;
	st.global.f32 	[%rd60], %f169;
$L__BB0_25:
	ret;

}


// ===== COMPILED SASS (sm_100) =====

	.target	sm_100

	.elftype	@"ET_EXEC"


//--------------------- .note.nv.tkinfo           --------------------------
	.section	.note.nv.tkinfo,"",@"SHT_NOTE"
	.sectionflags	@"SHF_NOTE_NV_TKINFO"
	.tkinfo
        /*0018*/ 	.word	0x00000002
        /*0030*/ 	.string	""
        /*0030*/ 	.string	"ptxas"
        /*0030*/ 	.string	"Cuda compilation tools, release 13.0, V13.0.88"
        /*0030*/ 	.string	"Build cuda_13.0.r13.0/compiler.36424714_0"
        /*0030*/ 	.string	"-arch sm_100 -m 64 "



//--------------------- .note.nv.cuinfo           --------------------------
	.section	.note.nv.cuinfo,"",@"SHT_NOTE"
	.sectionflags	@"SHF_NOTE_NV_CUINFO"
        /*0018*/ 	.short	0x0002
        /*001a*/ 	.short	0x0064
        /*001c*/ 	.short	0x0082
	.zero		2


//--------------------- .nv.info                  --------------------------
	.section	.nv.info,"",@"SHT_CUDA_INFO"
	.align	4


	//----- nvinfo : EIATTR_REGCOUNT
	.align		4
        /*0000*/ 	.byte	0x04, 0x2f
        /*0002*/ 	.short	(.L_5 - .L_4)
	.align		4
.L_4:
        /*0004*/ 	.word	index@(_Z27sgemm_blocktiling_1d_kernelILi64ELi64ELi8ELi8EEvPfS0_S0_iii)
        /*0008*/ 	.word	0x00000036


	//----- nvinfo : EIATTR_FRAME_SIZE
	.align		4
.L_5:
        /*000c*/ 	.byte	0x04, 0x11
        /*000e*/ 	.short	(.L_7 - .L_6)
	.align		4
.L_6:
        /*0010*/ 	.word	index@(_Z27sgemm_blocktiling_1d_kernelILi64ELi64ELi8ELi8EEvPfS0_S0_iii)
        /*0014*/ 	.word	0x00000000


	//----- nvinfo : EIATTR_MIN_STACK_SIZE
	.align		4
.L_7:
        /*0018*/ 	.byte	0x04, 0x12
        /*001a*/ 	.short	(.L_9 - .L_8)
	.align		4
.L_8:
        /*001c*/ 	.word	index@(_Z27sgemm_blocktiling_1d_kernelILi64ELi64ELi8ELi8EEvPfS0_S0_iii)
        /*0020*/ 	.word	0x00000000
.L_9:


//--------------------- .nv.compat                --------------------------
	.section	.nv.compat,"",@"SHT_CUDA_COMPAT_INFO"
	.align	4
        /*0000*/ 	.byte	0x02, 0x09, 0x00, 0x00, 0x02, 0x02, 0x01, 0x00, 0x02, 0x05, 0x05, 0x00, 0x03, 0x07, 0x01, 0x01
        /*0010*/ 	.byte	0x02, 0x03, 0x00, 0x00, 0x02, 0x06, 0x01, 0x00, 0x04, 0x0b, 0x08, 0x00, 0x09, 0x00, 0x00, 0x00
        /*0020*/ 	.byte	0x00, 0x00, 0x00, 0x00


//--------------------- .nv.info._Z27sgemm_blocktiling_1d_kernelILi64ELi64ELi8ELi8EEvPfS0_S0_iii --------------------------
	.section	.nv.info._Z27sgemm_blocktiling_1d_kernelILi64ELi64ELi8ELi8EEvPfS0_S0_iii,"",@"SHT_CUDA_INFO"
	.sectionflags	@""
	.align	4


	//----- nvinfo : EIATTR_CUDA_API_VERSION
	.align		4
        /*0000*/ 	.byte	0x04, 0x37
        /*0002*/ 	.short	(.L_11 - .L_10)
.L_10:
        /*0004*/ 	.word	0x00000082


	//----- nvinfo : EIATTR_KPARAM_INFO
	.align		4
.L_11:
        /*0008*/ 	.byte	0x04, 0x17
        /*000a*/ 	.short	(.L_13 - .L_12)
.L_12:
        /*000c*/ 	.word	0x00000000
        /*0010*/ 	.short	0x0005
        /*0012*/ 	.short	0x0020
        /*0014*/ 	.byte	0x00, 0xf0, 0x11, 0x00


	//----- nvinfo : EIATTR_KPARAM_INFO
	.align		4
.L_13:
        /*0018*/ 	.byte	0x04, 0x17
        /*001a*/ 	.short	(.L_15 - .L_14)
.L_14:
        /*001c*/ 	.word	0x00000000
        /*0020*/ 	.short	0x0004
        /*0022*/ 	.short	0x001c
        /*0024*/ 	.byte	0x00, 0xf0, 0x11, 0x00


	//----- nvinfo : EIATTR_KPARAM_INFO
	.align		4
.L_15:
        /*0028*/ 	.byte	0x04, 0x17
        /*002a*/ 	.short	(.L_17 - .L_16)
.L_16:
        /*002c*/ 	.word	0x00000000
        /*0030*/ 	.short	0x0003
        /*0032*/ 	.short	0x0018
        /*0034*/ 	.byte	0x00, 0xf0, 0x11, 0x00


	//----- nvinfo : EIATTR_KPARAM_INFO
	.align		4
.L_17:
        /*0038*/ 	.byte	0x04, 0x17
        /*003a*/ 	.short	(.L_19 - .L_18)
.L_18:
        /*003c*/ 	.word	0x00000000
        /*0040*/ 	.short	0x0002
        /*0042*/ 	.short	0x0010
        /*0044*/ 	.byte	0x00, 0xf5, 0x21, 0x00


	//----- nvinfo : EIATTR_KPARAM_INFO
	.align		4
.L_19:
        /*0048*/ 	.byte	0x04, 0x17
        /*004a*/ 	.short	(.L_21 - .L_20)
.L_20:
        /*004c*/ 	.word	0x00000000
        /*0050*/ 	.short	0x0001
        /*0052*/ 	.short	0x0008
        /*0054*/ 	.byte	0x00, 0xf5, 0x21, 0x00


	//----- nvinfo : EIATTR_KPARAM_INFO
	.align		4
.L_21:
        /*0058*/ 	.byte	0x04, 0x17
        /*005a*/ 	.short	(.L_23 - .L_22)
.L_22:
        /*005c*/ 	.word	0x00000000
        /*0060*/ 	.short	0x0000
        /*0062*/ 	.short	0x0000
        /*0064*/ 	.byte	0x00, 0xf5, 0x21, 0x00


	//----- nvinfo : EIATTR_SPARSE_MMA_MASK
	.align		4
.L_23:
        /*0068*/ 	.byte	0x03, 0x50
        /*006a*/ 	.short	0x0000


	//----- nvinfo : EIATTR_MAXREG_COUNT
	.align		4
        /*006c*/ 	.byte	0x03, 0x1b
        /*006e*/ 	.short	0x00ff


	//----- nvinfo : EIATTR_NUM_BARRIERS
	.align		4
        /*0070*/ 	.byte	0x02, 0x4c
        /*0072*/ 	.byte	0x01
	.zero		1


	//----- nvinfo : EIATTR_EXTERNS
	.align		4
        /*0074*/ 	.byte	0x04, 0x0f
        /*0076*/ 	.short	(.L_25 - .L_24)


	//   ....[0]....
	.align		4
.L_24:
        /*0078*/ 	.word	index@(__assertfail)


	//----- nvinfo : EIATTR_MERCURY_ISA_VERSION
	.align		4
.L_25:
        /*007c*/ 	.byte	0x03, 0x5f
        /*007e*/ 	.short	0x0101


	//----- nvinfo : EIATTR_VRC_CTA_INIT_COUNT
	.align		4
        /*0080*/ 	.byte	0x02, 0x4a
	.zero		1
	.zero		1


	//----- nvinfo : EIATTR_SYSCALL_OFFSETS
	.align		4
        /*0084*/ 	.byte	0x04, 0x46
        /*0086*/ 	.short	(.L_27 - .L_26)


	//   ....[0]....
.L_26:
        /*0088*/ 	.word	0x000001d0


	//   ....[1]....
        /*008c*/ 	.word	0x000002c0


	//----- nvinfo : EIATTR_EXIT_INSTR_OFFSETS
	.align		4
.L_27:
        /*0090*/ 	.byte	0x04, 0x1c
        /*0092*/ 	.short	(.L_29 - .L_28)


	//   ....[0]....
.L_28:
        /*0094*/ 	.word	0x000012c0


	//   ....[1]....
        /*0098*/ 	.word	0x00001350


	//----- nvinfo : EIATTR_CRS_STACK_SIZE
	.align		4
.L_29:
        /*009c*/ 	.byte	0x04, 0x1e
        /*009e*/ 	.short	(.L_31 - .L_30)
.L_30:
        /*00a0*/ 	.word	0x00000000


	//----- nvinfo : EIATTR_CBANK_PARAM_SIZE
	.align		4
.L_31:
        /*00a4*/ 	.byte	0x03, 0x19
        /*00a6*/ 	.short	0x0024


	//----- nvinfo : EIATTR_PARAM_CBANK
	.align		4
        /*00a8*/ 	.byte	0x04, 0x0a
        /*00aa*/ 	.short	(.L_33 - .L_32)
	.align		4
.L_32:
        /*00ac*/ 	.word	index@(.nv.constant0._Z27sgemm_blocktiling_1d_kernelILi64ELi64ELi8ELi8EEvPfS0_S0_iii)
        /*00b0*/ 	.short	0x0380
        /*00b2*/ 	.short	0x0024


	//----- nvinfo : EIATTR_SW_WAR
	.align		4
.L_33:
        /*00b4*/ 	.byte	0x04, 0x36
        /*00b6*/ 	.short	(.L_35 - .L_34)
.L_34:
        /*00b8*/ 	.word	0x00000008
.L_35:


//--------------------- .nv.callgraph             --------------------------
	.section	.nv.callgraph,"",@"SHT_CUDA_CALLGRAPH"
	.align	4
	.sectionentsize	8
	.align		4
        /*0000*/ 	.word	0x00000000
	.align		4
        /*0004*/ 	.word	0xffffffff
	.align		4
        /*0008*/ 	.word	index@(_Z27sgemm_blocktiling_1d_kernelILi64ELi64ELi8ELi8EEvPfS0_S0_iii)
	.align		4
        /*000c*/ 	.word	index@(__assertfail)
	.align		4
        /*0010*/ 	.word	0x00000000
	.align		4
        /*0014*/ 	.word	0xfffffffe
	.align		4
        /*0018*/ 	.word	0x00000000
	.align		4
        /*001c*/ 	.word	0xfffffffd
	.align		4
        /*0020*/ 	.word	0x00000000
	.align		4
        /*0024*/ 	.word	0xfffffffc


//--------------------- .nv.constant4             --------------------------
	.section	.nv.constant4,"a",@progbits
	.align	8
	.align		8
.nv.constant4:
        /*0000*/ 	.dword	__assertfail
	.align		8
        /*0008*/ 	.dword	__unnamed_1
	.align		8
        /*0010*/ 	.dword	$str
	.align		8
        /*0018*/ 	.dword	$str$1
	.align		8
        /*0020*/ 	.dword	$str$2


//--------------------- .text._Z27sgemm_blocktiling_1d_kernelILi64ELi64ELi8ELi8EEvPfS0_S0_iii --------------------------
	.section	.text._Z27sgemm_blocktiling_1d_kernelILi64ELi64ELi8ELi8EEvPfS0_S0_iii,"ax",@progbits
	.align	128
        .global         _Z27sgemm_blocktiling_1d_kernelILi64ELi64ELi8ELi8EEvPfS0_S0_iii
        .type           _Z27sgemm_blocktiling_1d_kernelILi64ELi64ELi8ELi8EEvPfS0_S0_iii,@function
        .size           _Z27sgemm_blocktiling_1d_kernelILi64ELi64ELi8ELi8EEvPfS0_S0_iii,(.L_x_17 - _Z27sgemm_blocktiling_1d_kernelILi64ELi64ELi8ELi8EEvPfS0_S0_iii)
        .other          _Z27sgemm_blocktiling_1d_kernelILi64ELi64ELi8ELi8EEvPfS0_S0_iii,@"STO_CUDA_ENTRY STV_DEFAULT"
_Z27sgemm_blocktiling_1d_kernelILi64ELi64ELi8ELi8EEvPfS0_S0_iii:
.text._Z27sgemm_blocktiling_1d_kernelILi64ELi64ELi8ELi8EEvPfS0_S0_iii:
[----:B------:R-:W0:Y:S01]  /*0000*/  LDC R1, c[0x0][0x37c] ;  /* 0x0000df00ff017b82 */ /* 0x000e220000000800 */
[----:B------:R-:W1:Y:S07]  /*0010*/  S2R R2, SR_CTAID.X ;  /* 0x0000000000027919 */ /* 0x000e6e0000002500 */
[----:B------:R-:W2:Y:S01]  /*0020*/  S2UR UR38, SR_CTAID.Y ;  /* 0x00000000002679c3 */ /* 0x000ea20000002600 */
[----:B------:R-:W3:Y:S01]  /*0030*/  LDCU UR4, c[0x0][0x360] ;  /* 0x00006c00ff0477ac */ /* 0x000ee20008000800 */
[----:B------:R-:W4:Y:S01]  /*0040*/  S2R R42, SR_TID.X ;  /* 0x00000000002a7919 */ /* 0x000f220000002100 */
[----:B------:R-:W0:Y:S05]  /*0050*/  LDCU.64 UR36, c[0x0][0x358] ;  /* 0x00006b00ff2477ac */ /* 0x000e2a0008000a00 */
[----:B------:R-:W5:Y:S01]  /*0060*/  LDC R3, c[0x0][0x39c] ;  /* 0x0000e700ff037b82 */ /* 0x000f620000000800 */
[----:B------:R-:W0:Y:S01]  /*0070*/  LDCU UR39, c[0x0][0x3a0] ;  /* 0x00007400ff2777ac */ /* 0x000e220008000800 */
[----:B---3--:R-:W-:-:S02]  /*0080*/  UISETP.NE.AND UP0, UPT, UR4, 0x200, UPT ;  /* 0x000002000400788c */ /* 0x008fc4000bf05270 */
[----:B--2---:R-:W-:Y:S01]  /*0090*/  USHF.L.U32 UR38, UR38, 0x6, URZ ;  /* 0x0000000626267899 */ /* 0x004fe200080006ff */
[----:B-1----:R-:W-:Y:S02]  /*00a0*/  SHF.L.U32 R2, R2, 0x6, RZ ;  /* 0x0000000602027819 */ /* 0x002fe400000006ff */
[----:B----4-:R-:W-:-:S03]  /*00b0*/  LOP3.LUT R18, R42, 0x3f, RZ, 0xc0, !PT ;  /* 0x0000003f2a127812 */ /* 0x010fc600078ec0ff */
[----:B-----5:R-:W-:Y:S01]  /*00c0*/  IMAD R16, R3, UR38, R2 ;  /* 0x0000002603107c24 */ /* 0x020fe2000f8e0202 */
[----:B0-----:R-:W-:Y:S06]  /*00d0*/  BRA.U !UP0, `(.L_x_0) ;  /* 0x00000001087c7547 */ /* 0x001fec000b800000 */
[----:B------:R-:W-:Y:S01]  /*00e0*/  MOV R17, 0x0 ;  /* 0x0000000000117802 */ /* 0x000fe20000000f00 */
[----:B------:R-:W0:Y:S01]  /*00f0*/  LDCU.64 UR4, c[0x4][0x10] ;  /* 0x01000200ff0477ac */ /* 0x000e220008000a00 */
[----:B------:R-:W-:Y:S02]  /*0100*/  HFMA2 R8, -RZ, RZ, 0, 2.86102294921875e-06 ;  /* 0x00000030ff087431 */ /* 0x000fe400000001ff */
[----:B------:R-:W-:Y:S01]  /*0110*/  IMAD.MOV.U32 R12, RZ, RZ, 0x1 ;  /* 0x00000001ff0c7424 */ /* 0x000fe200078e00ff */
[----:B------:R1:W2:Y:S01]  /*0120*/  LDC.64 R14, c[0x4][R17] ;  /* 0x01000000110e7b82 */ /* 0x0002a20000000a00 */
[----:B------:R-:W3:Y:S01]  /*0130*/  LDCU.64 UR6, c[0x4][0x18] ;  /* 0x01000300ff0677ac */ /* 0x000ee20008000a00 */
[----:B------:R-:W-:Y:S01]  /*0140*/  MOV R13, RZ ;  /* 0x000000ff000d7202 */ /* 0x000fe20000000f00 */
[----:B------:R-:W4:Y:S01]  /*0150*/  LDCU.64 UR8, c[0x4][0x8] ;  /* 0x01000100ff0877ac */ /* 0x000f220008000a00 */
[----:B0-----:R-:W-:Y:S01]  /*0160*/  MOV R4, UR4 ;  /* 0x0000000400047c02 */ /* 0x001fe20008000f00 */
[----:B------:R-:W-:Y:S01]  /*0170*/  IMAD.U32 R5, RZ, RZ, UR5 ;  /* 0x00000005ff057e24 */ /* 0x000fe2000f8e00ff */
[----:B---3--:R-:W-:-:S02]  /*0180*/  MOV R6, UR6 ;  /* 0x0000000600067c02 */ /* 0x008fc40008000f00 */
[----:B------:R-:W-:Y:S01]  /*0190*/  MOV R7, UR7 ;  /* 0x0000000700077c02 */ /* 0x000fe20008000f00 */
[----:B----4-:R-:W-:Y:S01]  /*01a0*/  IMAD.U32 R10, RZ, RZ, UR8 ;  /* 0x00000008ff0a7e24 */ /* 0x010fe2000f8e00ff */
[----:B-1----:R-:W-:-:S07]  /*01b0*/  MOV R11, UR9 ;  /* 0x00000009000b7c02 */ /* 0x002fce0008000f00 */
[----:B------:R-:W-:-:S07]  /*01c0*/  LEPC R20, `(.L_x_1) ;  /* 0x000000001014794e */ /* 0x000fce0000000000 */
[----:B--2---:R-:W-:Y:S05]  /*01d0*/  CALL.ABS.NOINC R14 ;  /* 0x000000000e007343 */ /* 0x004fea0003c00000 */
.L_x_1:
[----:B------:R0:W1:Y:S01]  /*01e0*/  LDC.64 R14, c[0x4][R17] ;  /* 0x01000000110e7b82 */ /* 0x0000620000000a00 */
[----:B------:R-:W2:Y:S01]  /*01f0*/  LDCU.64 UR4, c[0x4][0x20] ;  /* 0x01000400ff0477ac */ /* 0x000ea20008000a00 */
[----:B------:R-:W-:Y:S02]  /*0200*/  HFMA2 R8, -RZ, RZ, 0, 2.920627593994140625e-06 ;  /* 0x00000031ff087431 */ /* 0x000fe400000001ff */
[----:B------:R-:W-:Y:S01]  /*0210*/  IMAD.MOV.U32 R12, RZ, RZ, 0x1 ;  /* 0x00000001ff0c7424 */ /* 0x000fe200078e00ff */
[----:B------:R-:W-:Y:S01]  /*0220*/  MOV R13, RZ ;  /* 0x000000ff000d7202 */ /* 0x000fe20000000f00 */
[----:B------:R-:W3:Y:S01]  /*0230*/  LDCU.64 UR6, c[0x4][0x18] ;  /* 0x01000300ff0677ac */ /* 0x000ee20008000a00 */
[----:B------:R-:W4:Y:S01]  /*0240*/  LDCU.64 UR8, c[0x4][0x8] ;  /* 0x01000100ff0877ac */ /* 0x000f220008000a00 */
[----:B--2---:R-:W-:Y:S01]  /*0250*/  MOV R4, UR4 ;  /* 0x0000000400047c02 */ /* 0x004fe20008000f00 */
[----:B------:R-:W-:Y:S01]  /*0260*/  IMAD.U32 R5, RZ, RZ, UR5 ;  /* 0x00000005ff057e24 */ /* 0x000fe2000f8e00ff */
[----:B---3--:R-:W-:-:S02]  /*0270*/  MOV R6, UR6 ;  /* 0x0000000600067c02 */ /* 0x008fc40008000f00 */
[----:B------:R-:W-:Y:S01]  /*0280*/  MOV R7, UR7 ;  /* 0x0000000700077c02 */ /* 0x000fe20008000f00 */
[----:B----4-:R-:W-:Y:S01]  /*0290*/  IMAD.U32 R10, RZ, RZ, UR8 ;  /* 0x00000008ff0a7e24 */ /* 0x010fe2000f8e00ff */
[----:B0-----:R-:W-:-:S07]  /*02a0*/  MOV R11, UR9 ;  /* 0x00000009000b7c02 */ /* 0x001fce0008000f00 */
[----:B------:R-:W-:-:S07]  /*02b0*/  LEPC R20, `(.L_x_0) ;  /* 0x000000001014794e */ /* 0x000fce0000000000 */
[----:B-1----:R-:W-:Y:S05]  /*02c0*/  CALL.ABS.NOINC R14 ;  /* 0x000000000e007343 */ /* 0x002fea0003c00000 */
.L_x_0:
[----:B------:R-:W0:Y:S01]  /*02d0*/  LDC R39, c[0x0][0x3a0] ;  /* 0x0000e800ff277b82 */ /* 0x000e220000000800 */
[----:B------:R-:W-:Y:S02]  /*02e0*/  HFMA2 R35, -RZ, RZ, 0, 0 ;  /* 0x00000000ff237431 */ /* 0x000fe400000001ff */
[----:B------:R-:W-:Y:S02]  /*02f0*/  IMAD.MOV.U32 R51, RZ, RZ, RZ ;  /* 0x000000ffff337224 */ /* 0x000fe400078e00ff */
[----:B------:R-:W-:Y:S01]  /*0300*/  HFMA2 R47, -RZ, RZ, 0, 0 ;  /* 0x00000000ff2f7431 */ /* 0x000fe200000001ff */
[----:B------:R-:W-:Y:S01]  /*0310*/  MOV R32, RZ ;  /* 0x000000ff00207202 */ /* 0x000fe20000000f00 */
[----:B------:R-:W-:Y:S02]  /*0320*/  HFMA2 R43, -RZ, RZ, 0, 0 ;  /* 0x00000000ff2b7431 */ /* 0x000fe400000001ff */
[----:B------:R-:W-:Y:S01]  /*0330*/  IMAD.MOV.U32 R29, RZ, RZ, RZ ;  /* 0x000000ffff1d7224 */ /* 0x000fe200078e00ff */
[----:B------:R-:W-:Y:S01]  /*0340*/  MOV R45, RZ ;  /* 0x000000ff002d7202 */ /* 0x000fe20000000f00 */
[----:B------:R-:W-:Y:S01]  /*0350*/  IMAD.MOV.U32 R30, RZ, RZ, RZ ;  /* 0x000000ffff1e7224 */ /* 0x000fe200078e00ff */
[----:B0-----:R-:W-:-:S13]  /*0360*/  ISETP.NE.AND P0, PT, R39, RZ, PT ;  /* 0x000000ff2700720c */ /* 0x001fda0003f05270 */
[----:B------:R-:W-:Y:S05]  /*0370*/  @!P0 BRA `(.L_x_2) ;  /* 0x0000000800488947 */ /* 0x000fea0003800000 */
[----:B------:R-:W0:Y:S01]  /*0380*/  S2R R13, SR_CgaCtaId ;  /* 0x00000000000d7919 */ /* 0x000e220000008800 */
[----:B------:R-:W1:Y:S01]  /*0390*/  LDC.64 R40, c[0x0][0x398] ;  /* 0x0000e600ff287b82 */ /* 0x000e620000000a00 */
[----:B------:R-:W-:Y:S01]  /*03a0*/  LOP3.LUT R0, R42, 0x7, RZ, 0xc0, !PT ;  /* 0x000000072a007812 */ /* 0x000fe200078ec0ff */
[----:B------:R-:W2:Y:S01]  /*03b0*/  LDCU.128 UR4, c[0x0][0x380] ;  /* 0x00007000ff0477ac */ /* 0x000ea20008000c00 */
[----:B------:R-:W3:Y:S01]  /*03c0*/  S2R R10, SR_TID.X ;  /* 0x00000000000a7919 */ /* 0x000ee20000002100 */
[--C-:B------:R-:W-:Y:S01]  /*03d0*/  SHF.R.U32.HI R4, RZ, 0x3, R42.reuse ;  /* 0x00000003ff047819 */ /* 0x100fe2000001162a */
[----:B------:R-:W-:Y:S01]  /*03e0*/  IMAD R3, R39, UR38, RZ ;  /* 0x0000002627037c24 */ /* 0x000fe2000f8e02ff */
[----:B------:R-:W-:Y:S01]  /*03f0*/  SHF.R.U32.HI R9, RZ, 0x6, R42 ;  /* 0x00000006ff097819 */ /* 0x000fe2000001162a */
[----:B------:R-:W-:Y:S01]  /*0400*/  IMAD.MOV.U32 R36, RZ, RZ, RZ ;  /* 0x000000ffff247224 */ /* 0x000fe200078e00ff */
[----:B------:R-:W-:Y:S01]  /*0410*/  MOV R6, 0x400 ;  /* 0x0000040000067802 */ /* 0x000fe20000000f00 */
[C---:B------:R-:W-:Y:S01]  /*0420*/  IMAD R5, R4.reuse, R39, R0 ;  /* 0x0000002704057224 */ /* 0x040fe200078e0200 */
[----:B------:R-:W-:-:S02]  /*0430*/  IADD3 R37, PT, PT, R4, UR38, RZ ;  /* 0x0000002604257c10 */ /* 0x000fc4000fffe0ff */
[----:B------:R-:W-:Y:S01]  /*0440*/  IADD3 R8, PT, PT, R6, 0x800, RZ ;  /* 0x0000080006087810 */ /* 0x000fe20007ffe0ff */
[----:B------:R-:W-:Y:S01]  /*0450*/  IMAD.WIDE.U32 R4, R5, 0x4, RZ ;  /* 0x0000000405047825 */ /* 0x000fe200078e00ff */
[----:B------:R-:W-:-:S03]  /*0460*/  MOV R35, RZ ;  /* 0x000000ff00237202 */ /* 0x000fc60000000f00 */
[----:B------:R-:W-:Y:S02]  /*0470*/  IMAD R37, R37, R39, R0 ;  /* 0x0000002725257224 */ /* 0x000fe400078e0200 */
[----:B------:R-:W-:-:S04]  /*0480*/  IMAD.WIDE.U32 R4, R3, 0x4, R4 ;  /* 0x0000000403047825 */ /* 0x000fc800078e0004 */
[----:B-1----:R-:W-:Y:S02]  /*0490*/  IMAD R9, R9, R41, R18 ;  /* 0x0000002909097224 */ /* 0x002fe400078e0212 */
[----:B------:R-:W-:Y:S02]  /*04a0*/  IMAD R40, R39, R40, RZ ;  /* 0x0000002827287224 */ /* 0x000fe400078e02ff */
[C---:B------:R-:W-:Y:S01]  /*04b0*/  IMAD R39, R41.reuse, R39, RZ ;  /* 0x0000002729277224 */ /* 0x040fe200078e02ff */
[----:B------:R-:W-:Y:S02]  /*04c0*/  SHF.L.U32 R41, R41, 0x3, RZ ;  /* 0x0000000329297819 */ /* 0x000fe400000006ff */
[----:B0-----:R-:W-:Y:S01]  /*04d0*/  LEA R17, R13, R6, 0x18 ;  /* 0x000000060d117211 */ /* 0x001fe200078ec0ff */
[----:B------:R-:W-:Y:S01]  /*04e0*/  IMAD.WIDE.U32 R6, R9, 0x4, RZ ;  /* 0x0000000409067825 */ /* 0x000fe200078e00ff */
[----:B------:R-:W-:Y:S02]  /*04f0*/  LEA R8, R13, R8, 0x18 ;  /* 0x000000080d087211 */ /* 0x000fe400078ec0ff */
[C---:B---3--:R-:W-:Y:S01]  /*0500*/  LOP3.LUT R11, R10.reuse, 0x3c0, RZ, 0xc0, !PT ;  /* 0x000003c00a0b7812 */ /* 0x048fe200078ec0ff */
[----:B------:R-:W-:Y:S01]  /*0510*/  IMAD.SHL.U32 R0, R10, 0x4, RZ ;  /* 0x000000040a007824 */ /* 0x000fe200078e00ff */
[----:B------:R-:W-:Y:S01]  /*0520*/  LEA R18, R18, R8, 0x2 ;  /* 0x0000000812127211 */ /* 0x000fe200078e10ff */
[----:B------:R-:W-:Y:S01]  /*0530*/  IMAD.WIDE.U32 R6, R2, 0x4, R6 ;  /* 0x0000000402067825 */ /* 0x000fe200078e0006 */
[----:B------:R-:W-:-:S02]  /*0540*/  LOP3.LUT R11, R11, 0x3f, R42, 0xf8, !PT ;  /* 0x0000003f0b0b7812 */ /* 0x000fc400078ef82a */
[----:B------:R-:W-:Y:S01]  /*0550*/  IADD3 R38, PT, PT, R2, R9, RZ ;  /* 0x0000000902267210 */ /* 0x000fe20007ffe0ff */
[----:B------:R-:W-:Y:S01]  /*0560*/  IMAD R42, R42, 0x4, R17 ;  /* 0x000000042a2a7824 */ /* 0x000fe200078e0211 */
[----:B------:R-:W-:Y:S02]  /*0570*/  LEA R19, R11, R8, 0x2 ;  /* 0x000000080b137211 */ /* 0x000fe400078e10ff */
[----:B------:R-:W-:Y:S02]  /*0580*/  LOP3.LUT R8, R0, 0xf00, RZ, 0xc0, !PT ;  /* 0x00000f0000087812 */ /* 0x000fe400078ec0ff */
[----:B--2---:R-:W-:Y:S02]  /*0590*/  IADD3 R0, P0, PT, R4, UR4, RZ ;  /* 0x0000000404007c10 */ /* 0x004fe4000ff1e0ff */
[----:B------:R-:W-:Y:S02]  /*05a0*/  IADD3 R48, P1, PT, R6, UR6, RZ ;  /* 0x0000000606307c10 */ /* 0x000fe4000ff3e0ff */
[----:B------:R-:W-:-:S02]  /*05b0*/  IADD3 R17, PT, PT, R17, R8, RZ ;  /* 0x0000000811117210 */ /* 0x000fc40007ffe0ff */
[----:B------:R-:W-:Y:S02]  /*05c0*/  IADD3.X R3, PT, PT, R5, UR5, RZ, P0, !PT ;  /* 0x0000000505037c10 */ /* 0x000fe400087fe4ff */
[----:B------:R-:W-:-:S07]  /*05d0*/  IADD3.X R49, PT, PT, R7, UR7, RZ, P1, !PT ;  /* 0x0000000707317c10 */ /* 0x000fce0008ffe4ff */
.L_x_3:
[----:B------:R-:W-:Y:S02]  /*05e0*/  ISETP.GE.U32.AND P0, PT, R37, R40, PT ;  /* 0x000000282500720c */ /* 0x000fe40003f06070 */
[----:B------:R-:W-:Y:S02]  /*05f0*/  CS2R R6, SRZ ;  /* 0x0000000000067805 */ /* 0x000fe4000001ff00 */
[----:B------:R-:W-:-:S09]  /*0600*/  ISETP.GE.U32.AND P1, PT, R38, R39, PT ;  /* 0x000000272600720c */ /* 0x000fd20003f26070 */
[----:B------:R-:W-:Y:S01]  /*0610*/  @!P0 IMAD.MOV.U32 R4, RZ, RZ, R0 ;  /* 0x000000ffff048224 */ /* 0x000fe200078e0000 */
[----:B------:R-:W-:-:S03]  /*0620*/  @!P0 MOV R5, R3 ;  /* 0x0000000300058202 */ /* 0x000fc60000000f00 */
[----:B------:R0:W2:Y:S04]  /*0630*/  @!P1 LDG.E R6, desc[UR36][R48.64] ;  /* 0x0000002430069981 */ /* 0x0000a8000c1e1900 */
[----:B------:R-:W3:Y:S01]  /*0640*/  @!P0 LDG.E R7, desc[UR36][R4.64] ;  /* 0x0000002404078981 */ /* 0x000ee2000c1e1900 */
[----:B------:R-:W-:Y:S05]  /*0650*/  WARPSYNC.ALL ;  /* 0x0000000000007948 */ /* 0x000fea0003800000 */
[----:B------:R-:W-:-:S04]  /*0660*/  IADD3 R36, PT, PT, R36, 0x8, RZ ;  /* 0x0000000824247810 */ /* 0x000fc80007ffe0ff */
[----:B------:R-:W-:Y:S02]  /*0670*/  ISETP.GE.U32.AND P0, PT, R36, UR39, PT ;  /* 0x0000002724007c0c */ /* 0x000fe4000bf06070 */
[----:B------:R-:W-:Y:S01]  /*0680*/  IADD3 R0, P1, PT, R0, 0x20, RZ ;  /* 0x0000002000007810 */ /* 0x000fe20007f3e0ff */
[----:B0-----:R-:W-:Y:S01]  /*0690*/  IMAD.WIDE R48, R41, 0x4, R48 ;  /* 0x0000000429307825 */ /* 0x001fe200078e0230 */
[----:B------:R-:W-:Y:S02]  /*06a0*/  IADD3 R37, PT, PT, R37, 0x8, RZ ;  /* 0x0000000825257810 */ /* 0x000fe40007ffe0ff */
[----:B------:R-:W-:Y:S01]  /*06b0*/  IADD3.X R3, PT, PT, RZ, R3, RZ, P1, !PT ;  /* 0x00000003ff037210 */ /* 0x000fe20000ffe4ff */
[----:B------:R-:W-:Y:S01]  /*06c0*/  IMAD.IADD R38, R41, 0x1, R38 ;  /* 0x0000000129267824 */ /* 0x000fe200078e0226 */
[----:B---3--:R-:W-:Y:S04]  /*06d0*/  STS [R42], R7 ;  /* 0x000000072a007388 */ /* 0x008fe80000000800 */
[----:B--2---:R-:W-:Y:S01]  /*06e0*/  STS [R19], R6 ;  /* 0x0000000613007388 */ /* 0x004fe20000000800 */
[----:B------:R-:W-:Y:S06]  /*06f0*/  BAR.SYNC.DEFER_BLOCKING 0x0 ;  /* 0x0000000000007b1d */ /* 0x000fec0000010000 */
[----:B------:R-:W-:Y:S04]  /*0700*/  LDS R31, [R18] ;  /* 0x00000000121f7984 */ /* 0x000fe80000000800 */
[----:B------:R-:W0:Y:S04]  /*0710*/  LDS.128 R12, [R17] ;  /* 0x00000000110c7984 */ /* 0x000e280000000c00 */
[----:B------:R-:W1:Y:S04]  /*0720*/  LDS.128 R20, [R17+0x20] ;  /* 0x0000200011147984 */ /* 0x000e680000000c00 */
[----:B------:R-:W2:Y:S04]  /*0730*/  LDS.128 R24, [R17+0x40] ;  /* 0x0000400011187984 */ /* 0x000ea80000000c00 */
[----:B------:R-:W3:Y:S04]  /*0740*/  LDS R28, [R18+0x100] ;  /* 0x00010000121c7984 */ /* 0x000ee80000000800 */
[----:B------:R-:W4:Y:S04]  /*0750*/  LDS R33, [R18+0x200] ;  /* 0x0002000012217984 */ /* 0x000f280000000800 */
[----:B------:R-:W5:Y:S04]  /*0760*/  LDS R46, [R18+0x300] ;  /* 0x00030000122e7984 */ /* 0x000f680000000800 */
[----:B------:R-:W5:Y:S01]  /*0770*/  LDS.128 R8, [R17+0x80] ;  /* 0x0000800011087984 */ /* 0x000f620000000c00 */
[C---:B0-----:R-:W-:Y:S01]  /*0780*/  FFMA R5, R31.reuse, R12, R30 ;  /* 0x0000000c1f057223 */ /* 0x041fe2000000001e */
[C---:B-1----:R-:W-:Y:S01]  /*0790*/  FFMA R20, R31.reuse, R20, R43 ;  /* 0x000000141f147223 */ /* 0x042fe2000000002b */
[----:B--2---:R-:W-:-:S02]  /*07a0*/  FFMA R24, R31, R24, R45 ;  /* 0x000000181f187223 */ /* 0x004fc4000000002d */
[C---:B---3--:R-:W-:Y:S01]  /*07b0*/  FFMA R12, R28.reuse, R13, R5 ;  /* 0x0000000d1c0c7223 */ /* 0x048fe20000000005 */
[C---:B------:R-:W-:Y:S01]  /*07c0*/  FFMA R21, R28.reuse, R21, R20 ;  /* 0x000000151c157223 */ /* 0x040fe20000000014 */
[----:B------:R-:W-:Y:S01]  /*07d0*/  FFMA R25, R28, R25, R24 ;  /* 0x000000191c197223 */ /* 0x000fe20000000018 */
[----:B------:R-:W0:Y:S01]  /*07e0*/  LDS.128 R4, [R17+0x60] ;  /* 0x0000600011047984 */ /* 0x000e220000000c00 */
[C---:B----4-:R-:W-:Y:S01]  /*07f0*/  FFMA R13, R33.reuse, R14, R12 ;  /* 0x0000000e210d7223 */ /* 0x050fe2000000000c */
[C---:B------:R-:W-:Y:S01]  /*0800*/  FFMA R22, R33.reuse, R22, R21 ;  /* 0x0000001621167223 */ /* 0x040fe20000000015 */
[----:B------:R-:W-:Y:S02]  /*0810*/  FFMA R26, R33, R26, R25 ;  /* 0x0000001a211a7223 */ /* 0x000fe40000000019 */
[C---:B-----5:R-:W-:Y:S01]  /*0820*/  FFMA R44, R46.reuse, R15, R13 ;  /* 0x0000000f2e2c7223 */ /* 0x060fe2000000000d */
[C---:B------:R-:W-:Y:S01]  /*0830*/  FFMA R43, R46.reuse, R23, R22 ;  /* 0x000000172e2b7223 */ /* 0x040fe20000000016 */
[----:B------:R-:W-:Y:S01]  /*0840*/  FFMA R45, R46, R27, R26 ;  /* 0x0000001b2e2d7223 */ /* 0x000fe2000000001a */
[----:B------:R-:W1:Y:S04]  /*0850*/  LDS.128 R12, [R17+0xa0] ;  /* 0x0000a000110c7984 */ /* 0x000e680000000c00 */
[----:B------:R-:W2:Y:S04]  /*0860*/  LDS.128 R20, [R17+0xc0] ;  /* 0x0000c00011147984 */ /* 0x000ea80000000c00 */
[----:B------:R-:W3:Y:S01]  /*0870*/  LDS.128 R24, [R17+0xe0] ;  /* 0x0000e00011187984 */ /* 0x000ee20000000c00 */
[----:B------:R-:W-:-:S04]  /*0880*/  FFMA R8, R31, R8, R47 ;  /* 0x000000081f087223 */ /* 0x000fc8000000002f */
[----:B------:R-:W-:-:S04]  /*0890*/  FFMA R9, R28, R9, R8 ;  /* 0x000000091c097223 */ /* 0x000fc80000000008 */
[----:B------:R-:W-:Y:S01]  /*08a0*/  FFMA R10, R33, R10, R9 ;  /* 0x0000000a210a7223 */ /* 0x000fe20000000009 */
[----:B0-----:R-:W-:-:S04]  /*08b0*/  FFMA R29, R31, R4, R29 ;  /* 0x000000041f1d7223 */ /* 0x001fc8000000001d */
[----:B------:R-:W-:Y:S01]  /*08c0*/  FFMA R4, R28, R5, R29 ;  /* 0x000000051c047223 */ /* 0x000fe2000000001d */
[----:B-1----:R-:W-:-:S03]  /*08d0*/  FFMA R29, R31, R12, R32 ;  /* 0x0000000c1f1d7223 */ /* 0x002fc60000000020 */
[----:B------:R-:W-:Y:S01]  /*08e0*/  FFMA R5, R33, R6, R4 ;  /* 0x0000000621057223 */ /* 0x000fe20000000004 */
[C---:B--2---:R-:W-:Y:S01]  /*08f0*/  FFMA R20, R31.reuse, R20, R51 ;  /* 0x000000141f147223 */ /* 0x044fe20000000033 */
[----:B---3--:R-:W-:Y:S01]  /*0900*/  FFMA R24, R31, R24, R35 ;  /* 0x000000181f187223 */ /* 0x008fe20000000023 */
[C---:B------:R-:W-:Y:S02]  /*0910*/  FFMA R4, R28.reuse, R13, R29 ;  /* 0x0000000d1c047223 */ /* 0x040fe4000000001d */
[C---:B------:R-:W-:Y:S01]  /*0920*/  FFMA R21, R28.reuse, R21, R20 ;  /* 0x000000151c157223 */ /* 0x040fe20000000014 */
[----:B------:R-:W-:Y:S01]  /*0930*/  LDS R51, [R18+0x600] ;  /* 0x0006000012337984 */ /* 0x000fe20000000800 */
[----:B------:R-:W-:-:S03]  /*0940*/  FFMA R9, R28, R25, R24 ;  /* 0x000000191c097223 */ /* 0x000fc60000000018 */
[----:B------:R-:W-:Y:S01]  /*0950*/  LDS R25, [R18+0x400] ;  /* 0x0004000012197984 */ /* 0x000fe20000000800 */
[----:B------:R-:W-:-:S03]  /*0960*/  FFMA R14, R33, R14, R4 ;  /* 0x0000000e210e7223 */ /* 0x000fc60000000004 */
[----:B------:R-:W0:Y:S01]  /*0970*/  LDS.128 R28, [R17+0x10] ;  /* 0x00001000111c7984 */ /* 0x000e220000000c00 */
[C---:B------:R-:W-:Y:S01]  /*0980*/  FFMA R4, R33.reuse, R26, R9 ;  /* 0x0000001a21047223 */ /* 0x040fe20000000009 */
[C---:B------:R-:W-:Y:S02]  /*0990*/  FFMA R20, R46.reuse, R11, R10 ;  /* 0x0000000b2e147223 */ /* 0x040fe4000000000a */
[----:B------:R-:W1:Y:S04]  /*09a0*/  LDS R24, [R18+0x500] ;  /* 0x0005000012187984 */ /* 0x000e680000000800 */
[----:B------:R-:W2:Y:S01]  /*09b0*/  LDS.128 R8, [R17+0x70] ;  /* 0x0000700011087984 */ /* 0x000ea20000000c00 */
[C---:B------:R-:W-:Y:S01]  /*09c0*/  FFMA R13, R46.reuse, R7, R5 ;  /* 0x000000072e0d7223 */ /* 0x040fe20000000005 */
[C---:B------:R-:W-:Y:S01]  /*09d0*/  FFMA R27, R46.reuse, R27, R4 ;  /* 0x0000001b2e1b7223 */ /* 0x040fe20000000004 */
[----:B------:R-:W-:Y:S01]  /*09e0*/  FFMA R26, R46, R15, R14 ;  /* 0x0000000f2e1a7223 */ /* 0x000fe2000000000e */
[----:B------:R-:W3:Y:S01]  /*09f0*/  LDS.128 R4, [R17+0x50] ;  /* 0x0000500011047984 */ /* 0x000ee20000000c00 */
[----:B------:R-:W-:-:S03]  /*0a00*/  FFMA R22, R33, R22, R21 ;  /* 0x0000001621167223 */ /* 0x000fc60000000015 */
[----:B------:R-:W-:Y:S01]  /*0a10*/  LDS.128 R32, [R17+0x30] ;  /* 0x0000300011207984 */ /* 0x000fe20000000c00 */
[----:B------:R-:W-:Y:S01]  /*0a20*/  FFMA R47, R46, R23, R22 ;  /* 0x000000172e2f7223 */ /* 0x000fe20000000016 */
[C---:B0-----:R-:W-:Y:S02]  /*0a30*/  FFMA R15, R25.reuse, R28, R44 ;  /* 0x0000001c190f7223 */ /* 0x041fe4000000002c */
[----:B------:R-:W0:Y:S02]  /*0a40*/  LDS R28, [R18+0x700] ;  /* 0x00070000121c7984 */ /* 0x000e240000000800 */
[C---:B-1----:R-:W-:Y:S01]  /*0a50*/  FFMA R22, R24.reuse, R29, R15 ;  /* 0x0000001d18167223 */ /* 0x042fe2000000000f */
[C---:B--2---:R-:W-:Y:S02]  /*0a60*/  FFMA R8, R25.reuse, R8, R13 ;  /* 0x0000000819087223 */ /* 0x044fe4000000000d */
[----:B------:R-:W1:Y:S01]  /*0a70*/  LDS.128 R12, [R17+0x90] ;  /* 0x00009000110c7984 */ /* 0x000e620000000c00 */
[----:B---3--:R-:W-:Y:S01]  /*0a80*/  FFMA R45, R25, R4, R45 ;  /* 0x00000004192d7223 */ /* 0x008fe2000000002d */
[----:B------:R-:W-:Y:S01]  /*0a90*/  FFMA R21, R51, R30, R22 ;  /* 0x0000001e33157223 */ /* 0x000fe20000000016 */
[----:B------:R-:W-:-:S02]  /*0aa0*/  FFMA R9, R24, R9, R8 ;  /* 0x0000000918097223 */ /* 0x000fc40000000008 */
[----:B------:R-:W-:Y:S02]  /*0ab0*/  FFMA R5, R24, R5, R45 ;  /* 0x0000000518057223 */ /* 0x000fe4000000002d */
[C---:B------:R-:W-:Y:S02]  /*0ac0*/  FFMA R10, R51.reuse, R10, R9 ;  /* 0x0000000a330a7223 */ /* 0x040fe40000000009 */
[----:B------:R-:W-:Y:S01]  /*0ad0*/  FFMA R6, R51, R6, R5 ;  /* 0x0000000633067223 */ /* 0x000fe20000000005 */
[----:B0-----:R-:W-:-:S03]  /*0ae0*/  FFMA R30, R28, R31, R21 ;  /* 0x0000001f1c1e7223 */ /* 0x001fc60000000015 */
[C---:B------:R-:W-:Y:S01]  /*0af0*/  FFMA R45, R28.reuse, R7, R6 ;  /* 0x000000071c2d7223 */ /* 0x040fe20000000006 */
[----:B------:R-:W-:Y:S01]  /*0b00*/  FFMA R29, R28, R11, R10 ;  /* 0x0000000b1c1d7223 */ /* 0x000fe2000000000a */
[----:B------:R-:W0:Y:S04]  /*0b10*/  LDS.128 R4, [R17+0xb0] ;  /* 0x0000b00011047984 */ /* 0x000e280000000c00 */
[----:B------:R-:W2:Y:S01]  /*0b20*/  LDS.128 R8, [R17+0xd0] ;  /* 0x0000d00011087984 */ /* 0x000ea20000000c00 */
[----:B-1----:R-:W-:-:S04]  /*0b30*/  FFMA R21, R25, R12, R20 ;  /* 0x0000000c19157223 */ /* 0x002fc80000000014 */
[----:B------:R-:W-:Y:S02]  /*0b40*/  FFMA R12, R24, R13, R21 ;  /* 0x0000000d180c7223 */ /* 0x000fe40000000015 */
[----:B------:R-:W1:Y:S01]  /*0b50*/  LDS.128 R20, [R17+0xf0] ;  /* 0x0000f00011147984 */ /* 0x000e620000000c00 */
[----:B------:R-:W-:-:S04]  /*0b60*/  FFMA R32, R25, R32, R43 ;  /* 0x0000002019207223 */ /* 0x000fc8000000002b */
[----:B------:R-:W-:Y:S01]  /*0b70*/  FFMA R33, R24, R33, R32 ;  /* 0x0000002118217223 */ /* 0x000fe20000000020 */
[----:B------:R-:W-:-:S03]  /*0b80*/  FFMA R13, R51, R14, R12 ;  /* 0x0000000e330d7223 */ /* 0x000fc6000000000c */
[----:B------:R-:W-:-:S04]  /*0b90*/  FFMA R34, R51, R34, R33 ;  /* 0x0000002233227223 */ /* 0x000fc80000000021 */
[----:B------:R-:W-:Y:S01]  /*0ba0*/  FFMA R43, R28, R35, R34 ;  /* 0x000000231c2b7223 */ /* 0x000fe20000000022 */
[C---:B0-----:R-:W-:Y:S01]  /*0bb0*/  FFMA R31, R25.reuse, R4, R26 ;  /* 0x00000004191f7223 */ /* 0x041fe2000000001a */
[----:B--2---:R-:W-:-:S03]  /*0bc0*/  FFMA R8, R25, R8, R47 ;  /* 0x0000000819087223 */ /* 0x004fc6000000002f */
[C---:B------:R-:W-:Y:S01]  /*0bd0*/  FFMA R4, R24.reuse, R5, R31 ;  /* 0x0000000518047223 */ /* 0x040fe2000000001f */
[----:B-1----:R-:W-:Y:S01]  /*0be0*/  FFMA R20, R25, R20, R27 ;  /* 0x0000001419147223 */ /* 0x002fe2000000001b */
[----:B------:R-:W-:-:S03]  /*0bf0*/  FFMA R9, R24, R9, R8 ;  /* 0x0000000918097223 */ /* 0x000fc60000000008 */
[----:B------:R-:W-:Y:S01]  /*0c00*/  FFMA R21, R24, R21, R20 ;  /* 0x0000001518157223 */ /* 0x000fe20000000014 */
[C---:B------:R-:W-:Y:S01]  /*0c10*/  FFMA R5, R51.reuse, R6, R4 ;  /* 0x0000000633057223 */ /* 0x040fe20000000004 */
[C---:B------:R-:W-:Y:S02]  /*0c20*/  FFMA R10, R51.reuse, R10, R9 ;  /* 0x0000000a330a7223 */ /* 0x040fe40000000009 */
[----:B------:R-:W-:Y:S01]  /*0c30*/  FFMA R22, R51, R22, R21 ;  /* 0x0000001633167223 */ /* 0x000fe20000000015 */
[C---:B------:R-:W-:Y:S01]  /*0c40*/  FFMA R47, R28.reuse, R15, R13 ;  /* 0x0000000f1c2f7223 */ /* 0x040fe2000000000d */
[C---:B------:R-:W-:Y:S01]  /*0c50*/  FFMA R32, R28.reuse, R7, R5 ;  /* 0x000000071c207223 */ /* 0x040fe20000000005 */
[C---:B------:R-:W-:Y:S01]  /*0c60*/  FFMA R51, R28.reuse, R11, R10 ;  /* 0x0000000b1c337223 */ /* 0x040fe2000000000a */
[----:B------:R-:W-:Y:S01]  /*0c70*/  FFMA R35, R28, R23, R22 ;  /* 0x000000171c237223 */ /* 0x000fe20000000016 */
[----:B------:R-:W-:Y:S06]  /*0c80*/  BAR.SYNC.DEFER_BLOCKING 0x0 ;  /* 0x0000000000007b1d */ /* 0x000fec0000010000 */
[----:B------:R-:W-:Y:S05]  /*0c90*/  @!P0 BRA `(.L_x_3) ;  /* 0xfffffff800508947 */ /* 0x000fea000383ffff */
.L_x_2:
[----:B------:R-:W0:Y:S01]  /*0ca0*/  S2R R0, SR_TID.X ;  /* 0x0000000000007919 */ /* 0x000e220000002100 */
[----:B------:R-:W1:Y:S01]  /*0cb0*/  LDC.64 R4, c[0x0][0x398] ;  /* 0x0000e600ff047b82 */ /* 0x000e620000000a00 */
[----:B------:R-:W-:Y:S01]  /*0cc0*/  BSSY.RECONVERGENT B0, `(.L_x_4) ;  /* 0x0000028000007945 */ /* 0x000fe20003800200 */
[----:B------:R-:W2:Y:S01]  /*0cd0*/  S2R R3, SR_TID.X ;  /* 0x0000000000037919 */ /* 0x000ea20000002100 */
[----:B0-----:R-:W-:Y:S02]  /*0ce0*/  SHF.R.U32.HI R6, RZ, 0x3, R0 ;  /* 0x00000003ff067819 */ /* 0x001fe40000011600 */
[----:B--2---:R-:W-:Y:S02]  /*0cf0*/  LOP3.LUT R0, R3, 0x3f, RZ, 0xc0, !PT ;  /* 0x0000003f03007812 */ /* 0x004fe400078ec0ff */
[----:B------:R-:W-:-:S03]  /*0d00*/  LOP3.LUT R6, R6, 0x78, RZ, 0xc0, !PT ;  /* 0x0000007806067812 */ /* 0x000fc600078ec0ff */
[----:B------:R-:W-:Y:S01]  /*0d10*/  IMAD.IADD R8, R0, 0x1, R2 ;  /* 0x0000000100087824 */ /* 0x000fe200078e0202 */
[----:B------:R-:W-:-:S04]  /*0d20*/  IADD3 R7, PT, PT, R6, UR38, RZ ;  /* 0x0000002606077c10 */ /* 0x000fc8000fffe0ff */
[CC--:B-1----:R-:W-:Y:S01]  /*0d30*/  ISETP.GE.U32.AND P1, PT, R8.reuse, R5.reuse, PT ;  /* 0x000000050800720c */ /* 0x0c2fe20003f26070 */
[C---:B------:R-:W-:Y:S01]  /*0d40*/  VIADD R13, R7.reuse, 0x2 ;  /* 0x00000002070d7836 */ /* 0x040fe20000000000 */
[----:B------:R-:W-:Y:S02]  /*0d50*/  ISETP.GE.U32.AND P0, PT, R8, R5, PT ;  /* 0x000000050800720c */ /* 0x000fe40003f06070 */
[CC--:B------:R-:W-:Y:S02]  /*0d60*/  ISETP.LT.U32.AND P1, PT, R7.reuse, R4.reuse, !P1 ;  /* 0x000000040700720c */ /* 0x0c0fe40004f21070 */
[----:B------:R-:W-:Y:S02]  /*0d70*/  IADD3 R11, PT, PT, R7, 0x1, RZ ;  /* 0x00000001070b7810 */ /* 0x000fe40007ffe0ff */
[-C--:B------:R-:W-:Y:S02]  /*0d80*/  ISETP.GE.U32.OR P5, PT, R13, R4.reuse, P0 ;  /* 0x000000040d00720c */ /* 0x080fe400007a6470 */
[----:B------:R-:W-:Y:S01]  /*0d90*/  ISETP.GE.U32.OR P6, PT, R11, R4, P0 ;  /* 0x000000040b00720c */ /* 0x000fe200007c6470 */
[C---:B------:R-:W-:Y:S01]  /*0da0*/  VIADD R11, R7.reuse, 0x4 ;  /* 0x00000004070b7836 */ /* 0x040fe20000000000 */
[----:B------:R-:W-:-:S04]  /*0db0*/  IADD3 R13, PT, PT, R7, 0x5, RZ ;  /* 0x00000005070d7810 */ /* 0x000fc80007ffe0ff */
[----:B------:R-:W-:Y:S01]  /*0dc0*/  ISETP.GE.U32.OR P3, PT, R11, R4, P0 ;  /* 0x000000040b00720c */ /* 0x000fe20000766470 */
[----:B------:R-:W0:Y:S01]  /*0dd0*/  @P1 LDC.64 R2, c[0x0][0x390] ;  /* 0x0000e400ff021b82 */ /* 0x000e220000000a00 */
[----:B------:R-:W-:-:S05]  /*0de0*/  @P1 IMAD R9, R6, R5, R0 ;  /* 0x0000000506091224 */ /* 0x000fca00078e0200 */
[----:B------:R-:W-:Y:S02]  /*0df0*/  @P1 IADD3 R8, P2, PT, R16, R9, RZ ;  /* 0x0000000910081210 */ /* 0x000fe40007f5e0ff */
[----:B------:R-:W-:Y:S02]  /*0e00*/  IADD3 R9, PT, PT, R7, 0x3, RZ ;  /* 0x0000000307097810 */ /* 0x000fe40007ffe0ff */
[----:B------:R-:W-:Y:S02]  /*0e10*/  @P1 IADD3.X R10, PT, PT, RZ, RZ, RZ, P2, !PT ;  /* 0x000000ffff0a1210 */ /* 0x000fe400017fe4ff */
[----:B------:R-:W-:Y:S02]  /*0e20*/  ISETP.GE.U32.OR P4, PT, R9, R4, P0 ;  /* 0x000000040900720c */ /* 0x000fe40000786470 */
[C---:B------:R-:W-:Y:S01]  /*0e30*/  IADD3 R9, PT, PT, R7.reuse, 0x6, RZ ;  /* 0x0000000607097810 */ /* 0x040fe20007ffe0ff */
[----:B------:R-:W-:Y:S01]  /*0e40*/  VIADD R7, R7, 0x7 ;  /* 0x0000000707077836 */ /* 0x000fe20000000000 */
[----:B0-----:R-:W-:-:S04]  /*0e50*/  @P1 LEA R2, P2, R8, R2, 0x2 ;  /* 0x0000000208021211 */ /* 0x001fc800078410ff */
[----:B------:R-:W-:Y:S02]  /*0e60*/  @P1 LEA.HI.X R3, R8, R3, R10, 0x2, P2 ;  /* 0x0000000308031211 */ /* 0x000fe400010f140a */
[----:B------:R-:W-:-:S03]  /*0e70*/  ISETP.GE.U32.OR P2, PT, R13, R4, P0 ;  /* 0x000000040d00720c */ /* 0x000fc60000746470 */
[----:B------:R0:W-:Y:S01]  /*0e80*/  @P1 STG.E desc[UR36][R2.64], R30 ;  /* 0x0000001e02001986 */ /* 0x0001e2000c101924 */
[-C--:B------:R-:W-:Y:S02]  /*0e90*/  ISETP.GE.U32.OR P1, PT, R9, R4.reuse, P0 ;  /* 0x000000040900720c */ /* 0x080fe40000726470 */
[----:B------:R-:W-:Y:S01]  /*0ea0*/  ISETP.GE.U32.OR P0, PT, R7, R4, P0 ;  /* 0x000000040700720c */ /* 0x000fe20000706470 */
[----:B------:R-:W-:-:S12]  /*0eb0*/  @P6 BRA `(.L_x_5) ;  /* 0x0000000000206947 */ /* 0x000fd80003800000 */
[----:B------:R-:W1:Y:S01]  /*0ec0*/  LDCU.64 UR4, c[0x0][0x390] ;  /* 0x00007200ff0477ac */ /* 0x000e620008000a00 */
[----:B0-----:R-:W-:-:S05]  /*0ed0*/  IMAD R3, R6, R5, R5 ;  /* 0x0000000506037224 */ /* 0x001fca00078e0205 */
[----:B------:R-:W-:-:S04]  /*0ee0*/  IADD3 R3, PT, PT, R0, R3, RZ ;  /* 0x0000000300037210 */ /* 0x000fc80007ffe0ff */
[----:B------:R-:W-:-:S04]  /*0ef0*/  IADD3 R3, P6, PT, R16, R3, RZ ;  /* 0x0000000310037210 */ /* 0x000fc80007fde0ff */
[----:B------:R-:W-:Y:S02]  /*0f00*/  IADD3.X R4, PT, PT, RZ, RZ, RZ, P6, !PT ;  /* 0x000000ffff047210 */ /* 0x000fe400037fe4ff */
[----:B-1----:R-:W-:-:S04]  /*0f10*/  LEA R2, P6, R3, UR4, 0x2 ;  /* 0x0000000403027c11 */ /* 0x002fc8000f8c10ff */
[----:B------:R-:W-:-:S05]  /*0f20*/  LEA.HI.X R3, R3, UR5, R4, 0x2, P6 ;  /* 0x0000000503037c11 */ /* 0x000fca000b0f1404 */
[----:B------:R1:W-:Y:S04]  /*0f30*/  STG.E desc[UR36][R2.64], R43 ;  /* 0x0000002b02007986 */ /* 0x0003e8000c101924 */
.L_x_5:
[----:B------:R-:W-:Y:S05]  /*0f40*/  BSYNC.RECONVERGENT B0 ;  /* 0x0000000000007941 */ /* 0x000fea0003800200 */
.L_x_4:
[----:B------:R-:W-:Y:S04]  /*0f50*/  BSSY.RECONVERGENT B0, `(.L_x_6) ;  /* 0x000000a000007945 */ /* 0x000fe80003800200 */
[----:B------:R-:W-:Y:S05]  /*0f60*/  @P5 BRA `(.L_x_7) ;  /* 0x0000000000205947 */ /* 0x000fea0003800000 */
[----:B------:R-:W2:Y:S01]  /*0f70*/  LDCU.64 UR4, c[0x0][0x390] ;  /* 0x00007200ff0477ac */ /* 0x000ea20008000a00 */
[----:B01----:R-:W-:-:S04]  /*0f80*/  VIADD R2, R6, 0x2 ;  /* 0x0000000206027836 */ /* 0x003fc80000000000 */
[----:B------:R-:W-:-:S05]  /*0f90*/  IMAD R3, R2, R5, R0 ;  /* 0x0000000502037224 */ /* 0x000fca00078e0200 */
[----:B------:R-:W-:-:S04]  /*0fa0*/  IADD3 R3, P5, PT, R16, R3, RZ ;  /* 0x0000000310037210 */ /* 0x000fc80007fbe0ff */
[----:B------:R-:W-:Y:S02]  /*0fb0*/  IADD3.X R4, PT, PT, RZ, RZ, RZ, P5, !PT ;  /* 0x000000ffff047210 */ /* 0x000fe40002ffe4ff */
[----:B--2---:R-:W-:-:S04]  /*0fc0*/  LEA R2, P5, R3, UR4, 0x2 ;  /* 0x0000000403027c11 */ /* 0x004fc8000f8a10ff */
[----:B------:R-:W-:-:S05]  /*0fd0*/  LEA.HI.X R3, R3, UR5, R4, 0x2, P5 ;  /* 0x0000000503037c11 */ /* 0x000fca000a8f1404 */
[----:B------:R2:W-:Y:S04]  /*0fe0*/  STG.E desc[UR36][R2.64], R45 ;  /* 0x0000002d02007986 */ /* 0x0005e8000c101924 */
.L_x_7:
[----:B------:R-:W-:Y:S05]  /*0ff0*/  BSYNC.RECONVERGENT B0 ;  /* 0x0000000000007941 */ /* 0x000fea0003800200 */
.L_x_6:
[----:B------:R-:W-:Y:S04]  /*1000*/  BSSY.RECONVERGENT B0, `(.L_x_8) ;  /* 0x000000a000007945 */ /* 0x000fe80003800200 */
[----:B------:R-:W-:Y:S05]  /*1010*/  @P4 BRA `(.L_x_9) ;  /* 0x0000000000204947 */ /* 0x000fea0003800000 */
[----:B------:R-:W3:Y:S01]  /*1020*/  LDCU.64 UR4, c[0x0][0x390] ;  /* 0x00007200ff0477ac */ /* 0x000ee20008000a00 */
[----:B012---:R-:W-:-:S05]  /*1030*/  IADD3 R2, PT, PT, R6, 0x3, RZ ;  /* 0x0000000306027810 */ /* 0x007fca0007ffe0ff */
[----:B------:R-:W-:-:S05]  /*1040*/  IMAD R3, R2, R5, R0 ;  /* 0x0000000502037224 */ /* 0x000fca00078e0200 */
[----:B------:R-:W-:-:S05]  /*1050*/  IADD3 R3, P4, PT, R16, R3, RZ ;  /* 0x0000000310037210 */ /* 0x000fca0007f9e0ff */
[----:B------:R-:W-:Y:S01]  /*1060*/  IMAD.X R4, RZ, RZ, RZ, P4 ;  /* 0x000000ffff047224 */ /* 0x000fe200020e06ff */
[----:B---3--:R-:W-:-:S04]  /*1070*/  LEA R2, P4, R3, UR4, 0x2 ;  /* 0x0000000403027c11 */ /* 0x008fc8000f8810ff */
[----:B------:R-:W-:-:S05]  /*1080*/  LEA.HI.X R3, R3, UR5, R4, 0x2, P4 ;  /* 0x0000000503037c11 */ /* 0x000fca000a0f1404 */
[----:B------:R3:W-:Y:S04]  /*1090*/  STG.E desc[UR36][R2.64], R29 ;  /* 0x0000001d02007986 */ /* 0x0007e8000c101924 */
.L_x_9:
[----:B------:R-:W-:Y:S05]  /*10a0*/  BSYNC.RECONVERGENT B0 ;  /* 0x0000000000007941 */ /* 0x000fea0003800200 */
.L_x_8:
[----:B------:R-:W-:Y:S04]  /*10b0*/  BSSY.RECONVERGENT B0, `(.L_x_10) ;  /* 0x000000a000007945 */ /* 0x000fe80003800200 */
[----:B------:R-:W-:Y:S05]  /*10c0*/  @P3 BRA `(.L_x_11) ;  /* 0x0000000000203947 */ /* 0x000fea0003800000 */
[----:B------:R-:W4:Y:S01]  /*10d0*/  LDCU.64 UR4, c[0x0][0x390] ;  /* 0x00007200ff0477ac */ /* 0x000f220008000a00 */
[----:B0123--:R-:W-:-:S05]  /*10e0*/  IADD3 R2, PT, PT, R6, 0x4, RZ ;  /* 0x0000000406027810 */ /* 0x00ffca0007ffe0ff */
[----:B------:R-:W-:-:S05]  /*10f0*/  IMAD R3, R2, R5, R0 ;  /* 0x0000000502037224 */ /* 0x000fca00078e0200 */
[----:B------:R-:W-:-:S04]  /*1100*/  IADD3 R3, P3, PT, R16, R3, RZ ;  /* 0x0000000310037210 */ /* 0x000fc80007f7e0ff */
[----:B------:R-:W-:Y:S02]  /*1110*/  IADD3.X R4, PT, PT, RZ, RZ, RZ, P3, !PT ;  /* 0x000000ffff047210 */ /* 0x000fe40001ffe4ff */
[----:B----4-:R-:W-:-:S04]  /*1120*/  LEA R2, P3, R3, UR4, 0x2 ;  /* 0x0000000403027c11 */ /* 0x010fc8000f8610ff */
[----:B------:R-:W-:-:S05]  /*1130*/  LEA.HI.X R3, R3, UR5, R4, 0x2, P3 ;  /* 0x0000000503037c11 */ /* 0x000fca00098f1404 */
[----:B------:R4:W-:Y:S04]  /*1140*/  STG.E desc[UR36][R2.64], R47 ;  /* 0x0000002f02007986 */ /* 0x0009e8000c101924 */
.L_x_11:
[----:B------:R-:W-:Y:S05]  /*1150*/  BSYNC.RECONVERGENT B0 ;  /* 0x0000000000007941 */ /* 0x000fea0003800200 */
.L_x_10:
[----:B------:R-:W-:Y:S04]  /*1160*/  BSSY.RECONVERGENT B0, `(.L_x_12) ;  /* 0x000000a000007945 */ /* 0x000fe80003800200 */
[----:B------:R-:W-:Y:S05]  /*1170*/  @P2 BRA `(.L_x_13) ;  /* 0x0000000000202947 */ /* 0x000fea0003800000 */
[----:B------:R-:W5:Y:S01]  /*1180*/  LDCU.64 UR4, c[0x0][0x390] ;  /* 0x00007200ff0477ac */ /* 0x000f620008000a00 */
[----:B01234-:R-:W-:-:S04]  /*1190*/  VIADD R2, R6, 0x5 ;  /* 0x0000000506027836 */ /* 0x01ffc80000000000 */
[----:B------:R-:W-:-:S05]  /*11a0*/  IMAD R3, R2, R5, R0 ;  /* 0x0000000502037224 */ /* 0x000fca00078e0200 */
[----:B------:R-:W-:-:S04]  /*11b0*/  IADD3 R3, P2, PT, R16, R3, RZ ;  /* 0x0000000310037210 */ /* 0x000fc80007f5e0ff */
[----:B------:R-:W-:Y:S02]  /*11c0*/  IADD3.X R4, PT, PT, RZ, RZ, RZ, P2, !PT ;  /* 0x000000ffff047210 */ /* 0x000fe400017fe4ff */
[----:B-----5:R-:W-:-:S04]  /*11d0*/  LEA R2, P2, R3, UR4, 0x2 ;  /* 0x0000000403027c11 */ /* 0x020fc8000f8410ff */
[----:B------:R-:W-:-:S05]  /*11e0*/  LEA.HI.X R3, R3, UR5, R4, 0x2, P2 ;  /* 0x0000000503037c11 */ /* 0x000fca00090f1404 */
[----:B------:R0:W-:Y:S04]  /*11f0*/  STG.E desc[UR36][R2.64], R32 ;  /* 0x0000002002007986 */ /* 0x0001e8000c101924 */
.L_x_13:
[----:B------:R-:W-:Y:S05]  /*1200*/  BSYNC.RECONVERGENT B0 ;  /* 0x0000000000007941 */ /* 0x000fea0003800200 */
.L_x_12:
[----:B------:R-:W-:Y:S04]  /*1210*/  BSSY.RECONVERGENT B0, `(.L_x_14) ;  /* 0x000000a000007945 */ /* 0x000fe80003800200 */
[----:B------:R-:W-:Y:S05]  /*1220*/  @P1 BRA `(.L_x_15) ;  /* 0x0000000000201947 */ /* 0x000fea0003800000 */
[----:B------:R-:W5:Y:S01]  /*1230*/  LDCU.64 UR4, c[0x0][0x390] ;  /* 0x00007200ff0477ac */ /* 0x000f620008000a00 */
[----:B01234-:R-:W-:-:S05]  /*1240*/  IADD3 R2, PT, PT, R6, 0x6, RZ ;  /* 0x0000000606027810 */ /* 0x01ffca0007ffe0ff */
[----:B------:R-:W-:-:S05]  /*1250*/  IMAD R3, R2, R5, R0 ;  /* 0x0000000502037224 */ /* 0x000fca00078e0200 */
[----:B------:R-:W-:-:S05]  /*1260*/  IADD3 R3, P1, PT, R16, R3, RZ ;  /* 0x0000000310037210 */ /* 0x000fca0007f3e0ff */
[----:B------:R-:W-:Y:S01]  /*1270*/  IMAD.X R4, RZ, RZ, RZ, P1 ;  /* 0x000000ffff047224 */ /* 0x000fe200008e06ff */
[----:B-----5:R-:W-:-:S04]  /*1280*/  LEA R2, P1, R3, UR4, 0x2 ;  /* 0x0000000403027c11 */ /* 0x020fc8000f8210ff */
[----:B------:R-:W-:-:S05]  /*1290*/  LEA.HI.X R3, R3, UR5, R4, 0x2, P1 ;  /* 0x0000000503037c11 */ /* 0x000fca00088f1404 */
[----:B------:R0:W-:Y:S04]  /*12a0*/  STG.E desc[UR36][R2.64], R51 ;  /* 0x0000003302007986 */ /* 0x0001e8000c101924 */
.L_x_15:
[----:B------:R-:W-:Y:S05]  /*12b0*/  BSYNC.RECONVERGENT B0 ;  /* 0x0000000000007941 */ /* 0x000fea0003800200 */
.L_x_14:
[----:B------:R-:W-:Y:S05]  /*12c0*/  @P0 EXIT ;  /* 0x000000000000094d */ /* 0x000fea0003800000 */
[----:B------:R-:W0:Y:S01]  /*12d0*/  LDCU.64 UR4, c[0x0][0x390] ;  /* 0x00007200ff0477ac */ /* 0x000e220008000a00 */
[----:B------:R-:W-:-:S05]  /*12e0*/  IADD3 R6, PT, PT, R6, 0x7, RZ ;  /* 0x0000000706067810 */ /* 0x000fca0007ffe0ff */
[----:B------:R-:W-:-:S05]  /*12f0*/  IMAD R5, R6, R5, R0 ;  /* 0x0000000506057224 */ /* 0x000fca00078e0200 */
[----:B------:R-:W-:-:S04]  /*1300*/  IADD3 R5, P0, PT, R16, R5, RZ ;  /* 0x0000000510057210 */ /* 0x000fc80007f1e0ff */
[----:B------:R-:W-:Y:S02]  /*1310*/  IADD3.X R0, PT, PT, RZ, RZ, RZ, P0, !PT ;  /* 0x000000ffff007210 */ /* 0x000fe400007fe4ff */
[----:B01234-:R-:W-:-:S04]  /*1320*/  LEA R2, P0, R5, UR4, 0x2 ;  /* 0x0000000405027c11 */ /* 0x01ffc8000f8010ff */
[----:B------:R-:W-:-:S05]  /*1330*/  LEA.HI.X R3, R5, UR5, R0, 0x2, P0 ;  /* 0x0000000505037c11 */ /* 0x000fca00080f1400 */
[----:B------:R-:W-:Y:S01]  /*1340*/  STG.E desc[UR36][R2.64], R35 ;  /* 0x0000002302007986 */ /* 0x000fe2000c101924 */
[----:B------:R-:W-:Y:S05]  /*1350*/  EXIT ;  /* 0x000000000000794d */ /* 0x000fea0003800000 */
.L_x_16:
[----:B------:R-:W-:-:S00]  /*1360*/  BRA `(.L_x_16) ;  /* 0xfffffffc00fc7947 */ /* 0x000fc0000383ffff */
[----:B------:R-:W-:-:S00]  /*1370*/  NOP ;  /* 0x0000000000007918 */ /* 0x000fc00000000000 */
        /* <DEDUP_REMOVED lines=8> */
.L_x_17:


//--------------------- .nv.global.init           --------------------------
	.section	.nv.global.init,"aw",@progbits
.nv.global.init:
	.type		$str$2,@object
	.size		$str$2,($str - $str$2)
$str$2:
        /*0000*/ 	.byte	0x42, 0x4e, 0x20, 0x2a, 0x20, 0x42, 0x4b, 0x20, 0x3d, 0x3d, 0x20, 0x62, 0x6c, 0x6f, 0x63, 0x6b
        /*0010*/ 	.byte	0x44, 0x69, 0x6d, 0x2e, 0x78, 0x00
	.type		$str,@object
	.size		$str,($str$1 - $str)
$str:
        /*0016*/ 	.byte	0x42, 0x4d, 0x20, 0x2a, 0x20, 0x42, 0x4b, 0x20, 0x3d, 0x3d, 0x20, 0x62, 0x6c, 0x6f, 0x63, 0x6b
        /*0026*/ 	.byte	0x44, 0x69, 0x6d, 0x2e, 0x78, 0x00
	.type		$str$1,@object
	.size		$str$1,(__unnamed_1 - $str$1)
$str$1:
        /*002c*/ 	.byte	0x2f, 0x74, 0x6d, 0x70, 0x2f, 0x73, 0x61, 0x73, 0x73, 0x5f, 0x63, 0x75, 0x5f, 0x61, 0x76, 0x39
        /*003c*/ 	.byte	0x5f, 0x39, 0x79, 0x75, 0x34, 0x2f, 0x6b, 0x2e, 0x63, 0x75, 0x00
	.type		__unnamed_1,@object
	.size		__unnamed_1,(.L_0 - __unnamed_1)
__unnamed_1:
        /*0047*/ 	.byte	0x76, 0x6f, 0x69, 0x64, 0x20, 0x73, 0x67, 0x65, 0x6d, 0x6d, 0x5f, 0x62, 0x6c, 0x6f, 0x63, 0x6b
        /*0057*/ 	.byte	0x74, 0x69, 0x6c, 0x69, 0x6e, 0x67, 0x5f, 0x31, 0x64, 0x5f, 0x6b, 0x65, 0x72, 0x6e, 0x65, 0x6c
        /*0067*/ 	.byte	0x28, 0x66, 0x6c, 0x6f, 0x61, 0x74, 0x20, 0x2a, 0x2c, 0x20, 0x66, 0x6c, 0x6f, 0x61, 0x74, 0x20
        /*0077*/ 	.byte	0x2a, 0x2c, 0x20, 0x66, 0x6c, 0x6f, 0x61, 0x74, 0x20, 0x2a, 0x2c, 0x20, 0x69, 0x6e, 0x74, 0x2c
        /*0087*/ 	.byte	0x20, 0x69, 0x6e, 0x74, 0x2c, 0x20, 0x69, 0x6e, 0x74, 0x29, 0x20, 0x5b, 0x77, 0x69, 0x74, 0x68
        /*0097*/ 	.byte	0x20, 0x69, 0x6e, 0x74, 0x20, 0x42, 0x4d, 0x20, 0x3d, 0x20, 0x36, 0x34, 0x3b, 0x20, 0x69, 0x6e
        /*00a7*/ 	.byte	0x74, 0x20, 0x42, 0x4e, 0x20, 0x3d, 0x20, 0x36, 0x34, 0x3b, 0x20, 0x69, 0x6e, 0x74, 0x20, 0x42
        /*00b7*/ 	.byte	0x4b, 0x20, 0x3d, 0x20, 0x38, 0x3b, 0x20, 0x69, 0x6e, 0x74, 0x20, 0x54, 0x4d, 0x20, 0x3d, 0x20
        /*00c7*/ 	.byte	0x38, 0x5d, 0x00
.L_0:


//--------------------- .nv.shared._Z27sgemm_blocktiling_1d_kernelILi64ELi64ELi8ELi8EEvPfS0_S0_iii --------------------------
	.section	.nv.shared._Z27sgemm_blocktiling_1d_kernelILi64ELi64ELi8ELi8EEvPfS0_S0_iii,"aw",@nobits
	.sectionflags	@""
	.align	4
.nv.shared._Z27sgemm_blocktiling_1d_kernelILi64ELi64ELi8ELi8EEvPfS0_S0_iii:
	.zero		5120


//--------------------- .nv.shared.reserved.0     --------------------------
	.section	.nv.shared.reserved.0,"aw",@nobits
	.weak		__nv_reservedSMEM_offset_0_alias
	.size		__nv_reservedSMEM_offset_0_alias, 0, 64
	.other		__nv_reservedSMEM_offset_0_alias,@"STO_CUDA_RESERVED_SHARED STV_DEFAULT"
__nv_reservedSMEM_offset_0_alias:
	.zero		0
	.zero		64


//--------------------- .nv.constant0._Z27sgemm_blocktiling_1d_kernelILi64ELi64ELi8ELi8EEvPfS0_S0_iii --------------------------
	.section	.nv.constant0._Z27sgemm_blocktiling_1d_kernelILi64ELi64ELi8ELi8EEvPfS0_S0_iii,"a",@progbits
	.sectionflags	@""
	.align	4
.nv.constant0._Z27sgemm_blocktiling_1d_kernelILi64ELi64ELi8ELi8EEvPfS0_S0_iii:
	.zero		932


//--------------------- SYMBOLS --------------------------

	.type		.nv.reservedSmem.offset0,@object
	.size		.nv.reservedSmem.offset0,0x4
	.type		.nv.reservedSmem.cap,@object
	.size		.nv.reservedSmem.cap,0x4
	.type		__assertfail,@function
